//
// Generated by NVIDIA NVVM Compiler
//
// Compiler Build ID: CL-36424714
// Cuda compilation tools, release 13.0, V13.0.88
// Based on NVVM 20.0.0
//

.version 9.0
.target sm_100
.address_size 64

	// .globl	_Z13matrix_mult_1PiiiS_iiS_

.visible .entry _Z13matrix_mult_1PiiiS_iiS_(
	.param .u64 .ptr .align 1 _Z13matrix_mult_1PiiiS_iiS__param_0,
	.param .u32 _Z13matrix_mult_1PiiiS_iiS__param_1,
	.param .u32 _Z13matrix_mult_1PiiiS_iiS__param_2,
	.param .u64 .ptr .align 1 _Z13matrix_mult_1PiiiS_iiS__param_3,
	.param .u32 _Z13matrix_mult_1PiiiS_iiS__param_4,
	.param .u32 _Z13matrix_mult_1PiiiS_iiS__param_5,
	.param .u64 .ptr .align 1 _Z13matrix_mult_1PiiiS_iiS__param_6
)
{
	.reg .pred 	%p<13>;
	.reg .b32 	%r<191>;
	.reg .b64 	%rd<95>;

	ld.param.u32 	%r18, [_Z13matrix_mult_1PiiiS_iiS__param_1];
	ld.param.u64 	%rd6, [_Z13matrix_mult_1PiiiS_iiS__param_3];
	ld.param.u32 	%r20, [_Z13matrix_mult_1PiiiS_iiS__param_5];
	ld.param.u64 	%rd7, [_Z13matrix_mult_1PiiiS_iiS__param_6];
	cvta.to.global.u64 	%rd1, %rd7;
	cvta.to.global.u64 	%rd2, %rd6;
	setp.lt.s32 	%p1, %r18, 1;
	@%p1 bra 	$L__BB0_17;
	setp.lt.s32 	%p2, %r20, 1;
	mov.u32 	%r1, %tid.x;
	mul.lo.s32 	%r2, %r20, %r1;
	@%p2 bra 	$L__BB0_17;
	and.b32  	%r3, %r20, 15;
	and.b32  	%r4, %r20, 7;
	and.b32  	%r5, %r20, 2147483632;
	and.b32  	%r6, %r20, 3;
	mov.b32 	%r186, 0;
$L__BB0_3:
	ld.param.u32 	%r185, [_Z13matrix_mult_1PiiiS_iiS__param_2];
	ld.param.u64 	%rd94, [_Z13matrix_mult_1PiiiS_iiS__param_0];
	setp.lt.u32 	%p3, %r20, 16;
	mad.lo.s32 	%r23, %r186, %r185, %r1;
	cvta.to.global.u64 	%rd8, %rd94;
	mul.wide.u32 	%rd9, %r23, 4;
	add.s64 	%rd3, %rd8, %rd9;
	mul.lo.s32 	%r8, %r186, %r20;
	mov.b32 	%r189, 0;
	@%p3 bra 	$L__BB0_6;
	mov.b32 	%r187, 0;
$L__BB0_5:
	.pragma "nounroll";
	ld.global.u32 	%r25, [%rd3];
	add.s32 	%r26, %r187, %r2;
	mul.wide.u32 	%rd10, %r26, 4;
	add.s64 	%rd11, %rd2, %rd10;
	ld.global.u32 	%r27, [%rd11];
	mul.lo.s32 	%r28, %r27, %r25;
	add.s32 	%r29, %r187, %r8;
	mul.wide.u32 	%rd12, %r29, 4;
	add.s64 	%rd13, %rd1, %rd12;
	atom.global.add.u32 	%r30, [%rd13], %r28;
	ld.global.u32 	%r31, [%rd3];
	add.s32 	%r32, %r26, 1;
	mul.wide.u32 	%rd14, %r32, 4;
	add.s64 	%rd15, %rd2, %rd14;
	ld.global.u32 	%r33, [%rd15];
	mul.lo.s32 	%r34, %r33, %r31;
	atom.global.add.u32 	%r35, [%rd13+4], %r34;
	ld.global.u32 	%r36, [%rd3];
	add.s32 	%r37, %r26, 2;
	mul.wide.u32 	%rd16, %r37, 4;
	add.s64 	%rd17, %rd2, %rd16;
	ld.global.u32 	%r38, [%rd17];
	mul.lo.s32 	%r39, %r38, %r36;
	atom.global.add.u32 	%r40, [%rd13+8], %r39;
	ld.global.u32 	%r41, [%rd3];
	add.s32 	%r42, %r26, 3;
	mul.wide.u32 	%rd18, %r42, 4;
	add.s64 	%rd19, %rd2, %rd18;
	ld.global.u32 	%r43, [%rd19];
	mul.lo.s32 	%r44, %r43, %r41;
	atom.global.add.u32 	%r45, [%rd13+12], %r44;
	ld.global.u32 	%r46, [%rd3];
	add.s32 	%r47, %r26, 4;
	mul.wide.u32 	%rd20, %r47, 4;
	add.s64 	%rd21, %rd2, %rd20;
	ld.global.u32 	%r48, [%rd21];
	mul.lo.s32 	%r49, %r48, %r46;
	atom.global.add.u32 	%r50, [%rd13+16], %r49;
	ld.global.u32 	%r51, [%rd3];
	add.s32 	%r52, %r26, 5;
	mul.wide.u32 	%rd22, %r52, 4;
	add.s64 	%rd23, %rd2, %rd22;
	ld.global.u32 	%r53, [%rd23];
	mul.lo.s32 	%r54, %r53, %r51;
	atom.global.add.u32 	%r55, [%rd13+20], %r54;
	ld.global.u32 	%r56, [%rd3];
	add.s32 	%r57, %r26, 6;
	mul.wide.u32 	%rd24, %r57, 4;
	add.s64 	%rd25, %rd2, %rd24;
	ld.global.u32 	%r58, [%rd25];
	mul.lo.s32 	%r59, %r58, %r56;
	atom.global.add.u32 	%r60, [%rd13+24], %r59;
	ld.global.u32 	%r61, [%rd3];
	add.s32 	%r62, %r26, 7;
	mul.wide.u32 	%rd26, %r62, 4;
	add.s64 	%rd27, %rd2, %rd26;
	ld.global.u32 	%r63, [%rd27];
	mul.lo.s32 	%r64, %r63, %r61;
	atom.global.add.u32 	%r65, [%rd13+28], %r64;
	ld.global.u32 	%r66, [%rd3];
	add.s32 	%r67, %r26, 8;
	mul.wide.u32 	%rd28, %r67, 4;
	add.s64 	%rd29, %rd2, %rd28;
	ld.global.u32 	%r68, [%rd29];
	mul.lo.s32 	%r69, %r68, %r66;
	atom.global.add.u32 	%r70, [%rd13+32], %r69;
	ld.global.u32 	%r71, [%rd3];
	add.s32 	%r72, %r26, 9;
	mul.wide.u32 	%rd30, %r72, 4;
	add.s64 	%rd31, %rd2, %rd30;
	ld.global.u32 	%r73, [%rd31];
	mul.lo.s32 	%r74, %r73, %r71;
	atom.global.add.u32 	%r75, [%rd13+36], %r74;
	ld.global.u32 	%r76, [%rd3];
	add.s32 	%r77, %r26, 10;
	mul.wide.u32 	%rd32, %r77, 4;
	add.s64 	%rd33, %rd2, %rd32;
	ld.global.u32 	%r78, [%rd33];
	mul.lo.s32 	%r79, %r78, %r76;
	atom.global.add.u32 	%r80, [%rd13+40], %r79;
	ld.global.u32 	%r81, [%rd3];
	add.s32 	%r82, %r26, 11;
	mul.wide.u32 	%rd34, %r82, 4;
	add.s64 	%rd35, %rd2, %rd34;
	ld.global.u32 	%r83, [%rd35];
	mul.lo.s32 	%r84, %r83, %r81;
	atom.global.add.u32 	%r85, [%rd13+44], %r84;
	ld.global.u32 	%r86, [%rd3];
	add.s32 	%r87, %r26, 12;
	mul.wide.u32 	%rd36, %r87, 4;
	add.s64 	%rd37, %rd2, %rd36;
	ld.global.u32 	%r88, [%rd37];
	mul.lo.s32 	%r89, %r88, %r86;
	atom.global.add.u32 	%r90, [%rd13+48], %r89;
	ld.global.u32 	%r91, [%rd3];
	add.s32 	%r92, %r26, 13;
	mul.wide.u32 	%rd38, %r92, 4;
	add.s64 	%rd39, %rd2, %rd38;
	ld.global.u32 	%r93, [%rd39];
	mul.lo.s32 	%r94, %r93, %r91;
	atom.global.add.u32 	%r95, [%rd13+52], %r94;
	ld.global.u32 	%r96, [%rd3];
	add.s32 	%r97, %r26, 14;
	mul.wide.u32 	%rd40, %r97, 4;
	add.s64 	%rd41, %rd2, %rd40;
	ld.global.u32 	%r98, [%rd41];
	mul.lo.s32 	%r99, %r98, %r96;
	atom.global.add.u32 	%r100, [%rd13+56], %r99;
	ld.global.u32 	%r101, [%rd3];
	add.s32 	%r102, %r26, 15;
	mul.wide.u32 	%rd42, %r102, 4;
	add.s64 	%rd43, %rd2, %rd42;
	ld.global.u32 	%r103, [%rd43];
	mul.lo.s32 	%r104, %r103, %r101;
	atom.global.add.u32 	%r105, [%rd13+60], %r104;
	add.s32 	%r187, %r187, 16;
	setp.ne.s32 	%p4, %r187, %r5;
	mov.u32 	%r189, %r5;
	@%p4 bra 	$L__BB0_5;
$L__BB0_6:
	setp.eq.s32 	%p5, %r3, 0;
	@%p5 bra 	$L__BB0_16;
	add.s32 	%r106, %r3, -1;
	setp.lt.u32 	%p6, %r106, 7;
	@%p6 bra 	$L__BB0_9;
	ld.global.u32 	%r107, [%rd3];
	add.s32 	%r108, %r189, %r2;
	mul.wide.u32 	%rd44, %r108, 4;
	add.s64 	%rd45, %rd2, %rd44;
	ld.global.u32 	%r109, [%rd45];
	mul.lo.s32 	%r110, %r109, %r107;
	add.s32 	%r111, %r189, %r8;
	mul.wide.u32 	%rd46, %r111, 4;
	add.s64 	%rd47, %rd1, %rd46;
	atom.global.add.u32 	%r112, [%rd47], %r110;
	ld.global.u32 	%r113, [%rd3];
	add.s32 	%r114, %r108, 1;
	mul.wide.u32 	%rd48, %r114, 4;
	add.s64 	%rd49, %rd2, %rd48;
	ld.global.u32 	%r115, [%rd49];
	mul.lo.s32 	%r116, %r115, %r113;
	cvt.u64.u32 	%rd50, %r8;
	cvt.u64.u32 	%rd51, %r189;
	add.s64 	%rd52, %rd51, %rd50;
	shl.b64 	%rd53, %rd52, 2;
	add.s64 	%rd54, %rd1, %rd53;
	atom.global.add.u32 	%r117, [%rd54+4], %r116;
	ld.global.u32 	%r118, [%rd3];
	add.s32 	%r119, %r108, 2;
	mul.wide.u32 	%rd55, %r119, 4;
	add.s64 	%rd56, %rd2, %rd55;
	ld.global.u32 	%r120, [%rd56];
	mul.lo.s32 	%r121, %r120, %r118;
	atom.global.add.u32 	%r122, [%rd54+8], %r121;
	ld.global.u32 	%r123, [%rd3];
	add.s32 	%r124, %r108, 3;
	mul.wide.u32 	%rd57, %r124, 4;
	add.s64 	%rd58, %rd2, %rd57;
	ld.global.u32 	%r125, [%rd58];
	mul.lo.s32 	%r126, %r125, %r123;
	atom.global.add.u32 	%r127, [%rd54+12], %r126;
	ld.global.u32 	%r128, [%rd3];
	add.s32 	%r129, %r108, 4;
	mul.wide.u32 	%rd59, %r129, 4;
	add.s64 	%rd60, %rd2, %rd59;
	ld.global.u32 	%r130, [%rd60];
	mul.lo.s32 	%r131, %r130, %r128;
	atom.global.add.u32 	%r132, [%rd54+16], %r131;
	ld.global.u32 	%r133, [%rd3];
	add.s32 	%r134, %r108, 5;
	mul.wide.u32 	%rd61, %r134, 4;
	add.s64 	%rd62, %rd2, %rd61;
	ld.global.u32 	%r135, [%rd62];
	mul.lo.s32 	%r136, %r135, %r133;
	atom.global.add.u32 	%r137, [%rd54+20], %r136;
	ld.global.u32 	%r138, [%rd3];
	add.s32 	%r139, %r108, 6;
	mul.wide.u32 	%rd63, %r139, 4;
	add.s64 	%rd64, %rd2, %rd63;
	ld.global.u32 	%r140, [%rd64];
	mul.lo.s32 	%r141, %r140, %r138;
	atom.global.add.u32 	%r142, [%rd54+24], %r141;
	ld.global.u32 	%r143, [%rd3];
	add.s32 	%r144, %r108, 7;
	mul.wide.u32 	%rd65, %r144, 4;
	add.s64 	%rd66, %rd2, %rd65;
	ld.global.u32 	%r145, [%rd66];
	mul.lo.s32 	%r146, %r145, %r143;
	atom.global.add.u32 	%r147, [%rd54+28], %r146;
	add.s32 	%r189, %r189, 8;
$L__BB0_9:
	setp.eq.s32 	%p7, %r4, 0;
	@%p7 bra 	$L__BB0_16;
	add.s32 	%r148, %r4, -1;
	setp.lt.u32 	%p8, %r148, 3;
	@%p8 bra 	$L__BB0_12;
	ld.global.u32 	%r149, [%rd3];
	add.s32 	%r150, %r189, %r2;
	mul.wide.u32 	%rd67, %r150, 4;
	add.s64 	%rd68, %rd2, %rd67;
	ld.global.u32 	%r151, [%rd68];
	mul.lo.s32 	%r152, %r151, %r149;
	add.s32 	%r153, %r189, %r8;
	mul.wide.u32 	%rd69, %r153, 4;
	add.s64 	%rd70, %rd1, %rd69;
	atom.global.add.u32 	%r154, [%rd70], %r152;
	ld.global.u32 	%r155, [%rd3];
	add.s32 	%r156, %r150, 1;
	mul.wide.u32 	%rd71, %r156, 4;
	add.s64 	%rd72, %rd2, %rd71;
	ld.global.u32 	%r157, [%rd72];
	mul.lo.s32 	%r158, %r157, %r155;
	cvt.u64.u32 	%rd73, %r8;
	cvt.u64.u32 	%rd74, %r189;
	add.s64 	%rd75, %rd74, %rd73;
	shl.b64 	%rd76, %rd75, 2;
	add.s64 	%rd77, %rd1, %rd76;
	atom.global.add.u32 	%r159, [%rd77+4], %r158;
	ld.global.u32 	%r160, [%rd3];
	add.s32 	%r161, %r150, 2;
	mul.wide.u32 	%rd78, %r161, 4;
	add.s64 	%rd79, %rd2, %rd78;
	ld.global.u32 	%r162, [%rd79];
	mul.lo.s32 	%r163, %r162, %r160;
	atom.global.add.u32 	%r164, [%rd77+8], %r163;
	ld.global.u32 	%r165, [%rd3];
	add.s32 	%r166, %r150, 3;
	mul.wide.u32 	%rd80, %r166, 4;
	add.s64 	%rd81, %rd2, %rd80;
	ld.global.u32 	%r167, [%rd81];
	mul.lo.s32 	%r168, %r167, %r165;
	atom.global.add.u32 	%r169, [%rd77+12], %r168;
	add.s32 	%r189, %r189, 4;
$L__BB0_12:
	setp.eq.s32 	%p9, %r6, 0;
	@%p9 bra 	$L__BB0_16;
	setp.eq.s32 	%p10, %r6, 1;
	ld.global.u32 	%r170, [%rd3];
	add.s32 	%r16, %r189, %r2;
	mul.wide.u32 	%rd82, %r16, 4;
	add.s64 	%rd83, %rd2, %rd82;
	ld.global.u32 	%r171, [%rd83];
	mul.lo.s32 	%r172, %r171, %r170;
	add.s32 	%r173, %r189, %r8;
	mul.wide.u32 	%rd84, %r173, 4;
	add.s64 	%rd85, %rd1, %rd84;
	atom.global.add.u32 	%r174, [%rd85], %r172;
	@%p10 bra 	$L__BB0_16;
	setp.eq.s32 	%p11, %r6, 2;
	ld.global.u32 	%r175, [%rd3];
	add.s32 	%r176, %r16, 1;
	mul.wide.u32 	%rd86, %r176, 4;
	add.s64 	%rd87, %rd2, %rd86;
	ld.global.u32 	%r177, [%rd87];
	mul.lo.s32 	%r178, %r177, %r175;
	cvt.u64.u32 	%rd88, %r8;
	cvt.u64.u32 	%rd89, %r189;
	add.s64 	%rd90, %rd89, %rd88;
	shl.b64 	%rd91, %rd90, 2;
	add.s64 	%rd4, %rd1, %rd91;
	atom.global.add.u32 	%r179, [%rd4+4], %r178;
	@%p11 bra 	$L__BB0_16;
	ld.global.u32 	%r180, [%rd3];
	add.s32 	%r181, %r16, 2;
	mul.wide.u32 	%rd92, %r181, 4;
	add.s64 	%rd93, %rd2, %rd92;
	ld.global.u32 	%r182, [%rd93];
	mul.lo.s32 	%r183, %r182, %r180;
	atom.global.add.u32 	%r184, [%rd4+8], %r183;
$L__BB0_16:
	add.s32 	%r186, %r186, 1;
	setp.ne.s32 	%p12, %r186, %r18;
	@%p12 bra 	$L__BB0_3;
$L__BB0_17:
	ret;

}
	// .globl	_Z13matrix_mult_2PiiiS_iiS_
.visible .entry _Z13matrix_mult_2PiiiS_iiS_(
	.param .u64 .ptr .align 1 _Z13matrix_mult_2PiiiS_iiS__param_0,
	.param .u32 _Z13matrix_mult_2PiiiS_iiS__param_1,
	.param .u32 _Z13matrix_mult_2PiiiS_iiS__param_2,
	.param .u64 .ptr .align 1 _Z13matrix_mult_2PiiiS_iiS__param_3,
	.param .u32 _Z13matrix_mult_2PiiiS_iiS__param_4,
	.param .u32 _Z13matrix_mult_2PiiiS_iiS__param_5,
	.param .u64 .ptr .align 1 _Z13matrix_mult_2PiiiS_iiS__param_6
)
{
	.reg .pred 	%p<10>;
	.reg .b32 	%r<137>;
	.reg .b64 	%rd<69>;

	ld.param.u64 	%rd5, [_Z13matrix_mult_2PiiiS_iiS__param_0];
	ld.param.u32 	%r49, [_Z13matrix_mult_2PiiiS_iiS__param_2];
	ld.param.u64 	%rd6, [_Z13matrix_mult_2PiiiS_iiS__param_3];
	ld.param.u32 	%r50, [_Z13matrix_mult_2PiiiS_iiS__param_5];
	ld.param.u64 	%rd4, [_Z13matrix_mult_2PiiiS_iiS__param_6];
	cvta.to.global.u64 	%rd1, %rd6;
	cvta.to.global.u64 	%rd2, %rd5;
	setp.lt.s32 	%p1, %r49, 1;
	@%p1 bra 	$L__BB1_12;
	cvta.to.global.u64 	%rd7, %rd4;
	mov.u32 	%r52, %ctaid.x;
	mul.lo.s32 	%r1, %r49, %r52;
	mov.u32 	%r2, %ctaid.y;
	mad.lo.s32 	%r53, %r50, %r52, %r2;
	mul.wide.u32 	%rd8, %r53, 4;
	add.s64 	%rd3, %rd7, %rd8;
	ld.global.u32 	%r131, [%rd3];
	and.b32  	%r4, %r49, 7;
	setp.lt.u32 	%p2, %r49, 8;
	mov.b32 	%r134, 0;
	@%p2 bra 	$L__BB1_4;
	and.b32  	%r134, %r49, 2147483640;
	neg.s32 	%r129, %r134;
	add.s32 	%r128, %r2, %r50;
	shl.b32 	%r8, %r50, 3;
	shl.b32 	%r54, %r50, 1;
	add.s32 	%r127, %r2, %r54;
	mad.lo.s32 	%r126, %r50, 3, %r2;
	shl.b32 	%r55, %r50, 2;
	add.s32 	%r125, %r2, %r55;
	mad.lo.s32 	%r124, %r50, 5, %r2;
	mad.lo.s32 	%r123, %r50, 6, %r2;
	mad.lo.s32 	%r122, %r50, 7, %r2;
	add.s32 	%r120, %r1, 3;
	mov.u32 	%r121, %r2;
$L__BB1_3:
	.pragma "nounroll";
	add.s32 	%r56, %r120, -3;
	mul.wide.u32 	%rd9, %r56, 4;
	add.s64 	%rd10, %rd2, %rd9;
	ld.global.u32 	%r57, [%rd10];
	mul.wide.u32 	%rd11, %r121, 4;
	add.s64 	%rd12, %rd1, %rd11;
	ld.global.u32 	%r58, [%rd12];
	mad.lo.s32 	%r59, %r58, %r57, %r131;
	st.global.u32 	[%rd3], %r59;
	add.s32 	%r60, %r120, -2;
	mul.wide.u32 	%rd13, %r60, 4;
	add.s64 	%rd14, %rd2, %rd13;
	ld.global.u32 	%r61, [%rd14];
	mul.wide.u32 	%rd15, %r128, 4;
	add.s64 	%rd16, %rd1, %rd15;
	ld.global.u32 	%r62, [%rd16];
	mad.lo.s32 	%r63, %r62, %r61, %r59;
	st.global.u32 	[%rd3], %r63;
	add.s32 	%r64, %r120, -1;
	mul.wide.u32 	%rd17, %r64, 4;
	add.s64 	%rd18, %rd2, %rd17;
	ld.global.u32 	%r65, [%rd18];
	mul.wide.u32 	%rd19, %r127, 4;
	add.s64 	%rd20, %rd1, %rd19;
	ld.global.u32 	%r66, [%rd20];
	mad.lo.s32 	%r67, %r66, %r65, %r63;
	st.global.u32 	[%rd3], %r67;
	add.s32 	%r68, %r120, 4;
	mul.wide.u32 	%rd21, %r120, 4;
	add.s64 	%rd22, %rd2, %rd21;
	ld.global.u32 	%r69, [%rd22];
	mul.wide.u32 	%rd23, %r126, 4;
	add.s64 	%rd24, %rd1, %rd23;
	ld.global.u32 	%r70, [%rd24];
	mad.lo.s32 	%r71, %r70, %r69, %r67;
	st.global.u32 	[%rd3], %r71;
	add.s32 	%r72, %r120, 1;
	mul.wide.u32 	%rd25, %r72, 4;
	add.s64 	%rd26, %rd2, %rd25;
	ld.global.u32 	%r73, [%rd26];
	mul.wide.u32 	%rd27, %r125, 4;
	add.s64 	%rd28, %rd1, %rd27;
	ld.global.u32 	%r74, [%rd28];
	mad.lo.s32 	%r75, %r74, %r73, %r71;
	st.global.u32 	[%rd3], %r75;
	add.s32 	%r76, %r120, 2;
	mul.wide.u32 	%rd29, %r76, 4;
	add.s64 	%rd30, %rd2, %rd29;
	ld.global.u32 	%r77, [%rd30];
	mul.wide.u32 	%rd31, %r124, 4;
	add.s64 	%rd32, %rd1, %rd31;
	ld.global.u32 	%r78, [%rd32];
	mad.lo.s32 	%r79, %r78, %r77, %r75;
	st.global.u32 	[%rd3], %r79;
	add.s32 	%r80, %r120, 3;
	mul.wide.u32 	%rd33, %r80, 4;
	add.s64 	%rd34, %rd2, %rd33;
	ld.global.u32 	%r81, [%rd34];
	mul.wide.u32 	%rd35, %r123, 4;
	add.s64 	%rd36, %rd1, %rd35;
	ld.global.u32 	%r82, [%rd36];
	mad.lo.s32 	%r83, %r82, %r81, %r79;
	st.global.u32 	[%rd3], %r83;
	mul.wide.u32 	%rd37, %r68, 4;
	add.s64 	%rd38, %rd2, %rd37;
	ld.global.u32 	%r84, [%rd38];
	mul.wide.u32 	%rd39, %r122, 4;
	add.s64 	%rd40, %rd1, %rd39;
	ld.global.u32 	%r85, [%rd40];
	mad.lo.s32 	%r131, %r85, %r84, %r83;
	st.global.u32 	[%rd3], %r131;
	add.s32 	%r129, %r129, 8;
	add.s32 	%r128, %r128, %r8;
	add.s32 	%r127, %r127, %r8;
	add.s32 	%r126, %r126, %r8;
	add.s32 	%r125, %r125, %r8;
	add.s32 	%r124, %r124, %r8;
	add.s32 	%r123, %r123, %r8;
	add.s32 	%r122, %r122, %r8;
	add.s32 	%r121, %r121, %r8;
	add.s32 	%r120, %r120, 8;
	setp.ne.s32 	%p3, %r129, 0;
	@%p3 bra 	$L__BB1_3;
$L__BB1_4:
	setp.eq.s32 	%p4, %r4, 0;
	@%p4 bra 	$L__BB1_12;
	and.b32  	%r40, %r49, 3;
	setp.lt.u32 	%p5, %r4, 4;
	@%p5 bra 	$L__BB1_7;
	add.s32 	%r86, %r134, %r1;
	mul.wide.u32 	%rd41, %r86, 4;
	add.s64 	%rd42, %rd2, %rd41;
	ld.global.u32 	%r87, [%rd42];
	mad.lo.s32 	%r88, %r134, %r50, %r2;
	mul.wide.u32 	%rd43, %r88, 4;
	add.s64 	%rd44, %rd1, %rd43;
	ld.global.u32 	%r89, [%rd44];
	mad.lo.s32 	%r90, %r89, %r87, %r131;
	st.global.u32 	[%rd3], %r90;
	add.s32 	%r91, %r86, 1;
	mul.wide.u32 	%rd45, %r91, 4;
	add.s64 	%rd46, %rd2, %rd45;
	ld.global.u32 	%r92, [%rd46];
	add.s32 	%r93, %r88, %r50;
	mul.wide.u32 	%rd47, %r93, 4;
	add.s64 	%rd48, %rd1, %rd47;
	ld.global.u32 	%r94, [%rd48];
	mad.lo.s32 	%r95, %r94, %r92, %r90;
	st.global.u32 	[%rd3], %r95;
	add.s32 	%r96, %r86, 2;
	mul.wide.u32 	%rd49, %r96, 4;
	add.s64 	%rd50, %rd2, %rd49;
	ld.global.u32 	%r97, [%rd50];
	add.s32 	%r98, %r93, %r50;
	mul.wide.u32 	%rd51, %r98, 4;
	add.s64 	%rd52, %rd1, %rd51;
	ld.global.u32 	%r99, [%rd52];
	mad.lo.s32 	%r100, %r99, %r97, %r95;
	st.global.u32 	[%rd3], %r100;
	add.s32 	%r101, %r86, 3;
	mul.wide.u32 	%rd53, %r101, 4;
	add.s64 	%rd54, %rd2, %rd53;
	ld.global.u32 	%r102, [%rd54];
	add.s32 	%r103, %r98, %r50;
	mul.wide.u32 	%rd55, %r103, 4;
	add.s64 	%rd56, %rd1, %rd55;
	ld.global.u32 	%r104, [%rd56];
	mad.lo.s32 	%r131, %r104, %r102, %r100;
	st.global.u32 	[%rd3], %r131;
	add.s32 	%r134, %r134, 4;
$L__BB1_7:
	setp.eq.s32 	%p6, %r40, 0;
	@%p6 bra 	$L__BB1_12;
	setp.eq.s32 	%p7, %r40, 1;
	@%p7 bra 	$L__BB1_10;
	add.s32 	%r105, %r134, %r1;
	mul.wide.u32 	%rd57, %r105, 4;
	add.s64 	%rd58, %rd2, %rd57;
	ld.global.u32 	%r106, [%rd58];
	mad.lo.s32 	%r107, %r134, %r50, %r2;
	mul.wide.u32 	%rd59, %r107, 4;
	add.s64 	%rd60, %rd1, %rd59;
	ld.global.u32 	%r108, [%rd60];
	mad.lo.s32 	%r109, %r108, %r106, %r131;
	st.global.u32 	[%rd3], %r109;
	add.s32 	%r110, %r105, 1;
	mul.wide.u32 	%rd61, %r110, 4;
	add.s64 	%rd62, %rd2, %rd61;
	ld.global.u32 	%r111, [%rd62];
	add.s32 	%r112, %r107, %r50;
	mul.wide.u32 	%rd63, %r112, 4;
	add.s64 	%rd64, %rd1, %rd63;
	ld.global.u32 	%r113, [%rd64];
	mad.lo.s32 	%r131, %r113, %r111, %r109;
	st.global.u32 	[%rd3], %r131;
	add.s32 	%r134, %r134, 2;
$L__BB1_10:
	and.b32  	%r114, %r49, 1;
	setp.eq.b32 	%p8, %r114, 1;
	not.pred 	%p9, %p8;
	@%p9 bra 	$L__BB1_12;
	add.s32 	%r115, %r134, %r1;
	mul.wide.u32 	%rd65, %r115, 4;
	add.s64 	%rd66, %rd2, %rd65;
	ld.global.u32 	%r116, [%rd66];
	mad.lo.s32 	%r117, %r134, %r50, %r2;
	mul.wide.u32 	%rd67, %r117, 4;
	add.s64 	%rd68, %rd1, %rd67;
	ld.global.u32 	%r118, [%rd68];
	mad.lo.s32 	%r119, %r118, %r116, %r131;
	st.global.u32 	[%rd3], %r119;
$L__BB1_12:
	ret;

}


// ===== COMPILED SASS (sm_100) =====

	.target	sm_100

	.elftype	@"ET_EXEC"


//--------------------- .note.nv.tkinfo           --------------------------
	.section	.note.nv.tkinfo,"",@"SHT_NOTE"
	.sectionflags	@"SHF_NOTE_NV_TKINFO"
	.tkinfo
        /*0018*/ 	.word	0x00000002
        /*0030*/ 	.string	""
        /*0030*/ 	.string	"ptxas"
        /*0030*/ 	.string	"Cuda compilation tools, release 13.0, V13.0.88"
        /*0030*/ 	.string	"Build cuda_13.0.r13.0/compiler.36424714_0"
        /*0030*/ 	.string	"-arch sm_100 -m 64 "



//--------------------- .note.nv.cuinfo           --------------------------
	.section	.note.nv.cuinfo,"",@"SHT_NOTE"
	.sectionflags	@"SHF_NOTE_NV_CUINFO"
        /*0018*/ 	.short	0x0002
        /*001a*/ 	.short	0x0064
        /*001c*/ 	.short	0x0082
	.zero		2


//--------------------- .nv.info                  --------------------------
	.section	.nv.info,"",@"SHT_CUDA_INFO"
	.align	4


	//----- nvinfo : EIATTR_REGCOUNT
	.align		4
        /*0000*/ 	.byte	0x04, 0x2f
        /*0002*/ 	.short	(.L_1 - .L_0)
	.align		4
.L_0:
        /*0004*/ 	.word	index@(_Z13matrix_mult_1PiiiS_iiS_)
        /*0008*/ 	.word	0x0000001a


	//----- nvinfo : EIATTR_FRAME_SIZE
	.align		4
.L_1:
        /*000c*/ 	.byte	0x04, 0x11
        /*000e*/ 	.short	(.L_3 - .L_2)
	.align		4
.L_2:
        /*0010*/ 	.word	index@(_Z13matrix_mult_1PiiiS_iiS_)
        /*0014*/ 	.word	0x00000000


	//----- nvinfo : EIATTR_REGCOUNT
	.align		4
.L_3:
        /*0018*/ 	.byte	0x04, 0x2f
        /*001a*/ 	.short	(.L_5 - .L_4)
	.align		4
.L_4:
        /*001c*/ 	.word	index@(_Z13matrix_mult_2PiiiS_iiS_)
        /*0020*/ 	.word	0x00000020


	//----- nvinfo : EIATTR_FRAME_SIZE
	.align		4
.L_5:
        /*0024*/ 	.byte	0x04, 0x11
        /*0026*/ 	.short	(.L_7 - .L_6)
	.align		4
.L_6:
        /*0028*/ 	.word	index@(_Z13matrix_mult_2PiiiS_iiS_)
        /*002c*/ 	.word	0x00000000


	//----- nvinfo : EIATTR_MIN_STACK_SIZE
	.align		4
.L_7:
        /*0030*/ 	.byte	0x04, 0x12
        /*0032*/ 	.short	(.L_9 - .L_8)
	.align		4
.L_8:
        /*0034*/ 	.word	index@(_Z13matrix_mult_2PiiiS_iiS_)
        /*0038*/ 	.word	0x00000000


	//----- nvinfo : EIATTR_MIN_STACK_SIZE
	.align		4
.L_9:
        /*003c*/ 	.byte	0x04, 0x12
        /*003e*/ 	.short	(.L_11 - .L_10)
	.align		4
.L_10:
        /*0040*/ 	.word	index@(_Z13matrix_mult_1PiiiS_iiS_)
        /*0044*/ 	.word	0x00000000
.L_11:


//--------------------- .nv.compat                --------------------------
	.section	.nv.compat,"",@"SHT_CUDA_COMPAT_INFO"
	.align	4
        /*0000*/ 	.byte	0x02, 0x09, 0x00, 0x00, 0x02, 0x02, 0x01, 0x00, 0x02, 0x05, 0x05, 0x00, 0x03, 0x07, 0x01, 0x01
        /*0010*/ 	.byte	0x02, 0x03, 0x00, 0x00, 0x02, 0x06, 0x01, 0x00, 0x04, 0x0b, 0x08, 0x00, 0x09, 0x00, 0x00, 0x00
        /*0020*/ 	.byte	0x00, 0x00, 0x00, 0x00


//--------------------- .nv.info._Z13matrix_mult_2PiiiS_iiS_ --------------------------
	.section	.nv.info._Z13matrix_mult_2PiiiS_iiS_,"",@"SHT_CUDA_INFO"
	.sectionflags	@""
	.align	4


	//----- nvinfo : EIATTR_CUDA_API_VERSION
	.align		4
        /*0000*/ 	.byte	0x04, 0x37
        /*0002*/ 	.short	(.L_13 - .L_12)
.L_12:
        /*0004*/ 	.word	0x00000082


	//----- nvinfo : EIATTR_KPARAM_INFO
	.align		4
.L_13:
        /*0008*/ 	.byte	0x04, 0x17
        /*000a*/ 	.short	(.L_15 - .L_14)
.L_14:
        /*000c*/ 	.word	0x00000000
        /*0010*/ 	.short	0x0006
        /*0012*/ 	.short	0x0020
        /*0014*/ 	.byte	0x00, 0xf5, 0x21, 0x00


	//----- nvinfo : EIATTR_KPARAM_INFO
	.align		4
.L_15:
        /*0018*/ 	.byte	0x04, 0x17
        /*001a*/ 	.short	(.L_17 - .L_16)
.L_16:
        /*001c*/ 	.word	0x00000000
        /*0020*/ 	.short	0x0005
        /*0022*/ 	.short	0x001c
        /*0024*/ 	.byte	0x00, 0xf0, 0x11, 0x00


	//----- nvinfo : EIATTR_KPARAM_INFO
	.align		4
.L_17:
        /*0028*/ 	.byte	0x04, 0x17
        /*002a*/ 	.short	(.L_19 - .L_18)
.L_18:
        /*002c*/ 	.word	0x00000000
        /*0030*/ 	.short	0x0004
        /*0032*/ 	.short	0x0018
        /*0034*/ 	.byte	0x00, 0xf0, 0x11, 0x00


	//----- nvinfo : EIATTR_KPARAM_INFO
	.align		4
.L_19:
        /*0038*/ 	.byte	0x04, 0x17
        /*003a*/ 	.short	(.L_21 - .L_20)
.L_20:
        /*003c*/ 	.word	0x00000000
        /*0040*/ 	.short	0x0003
        /*0042*/ 	.short	0x0010
        /*0044*/ 	.byte	0x00, 0xf5, 0x21, 0x00


	//----- nvinfo : EIATTR_KPARAM_INFO
	.align		4
.L_21:
        /*0048*/ 	.byte	0x04, 0x17
        /*004a*/ 	.short	(.L_23 - .L_22)
.L_22:
        /*004c*/ 	.word	0x00000000
        /*0050*/ 	.short	0x0002
        /*0052*/ 	.short	0x000c
        /*0054*/ 	.byte	0x00, 0xf0, 0x11, 0x00


	//----- nvinfo : EIATTR_KPARAM_INFO
	.align		4
.L_23:
        /*0058*/ 	.byte	0x04, 0x17
        /*005a*/ 	.short	(.L_25 - .L_24)
.L_24:
        /*005c*/ 	.word	0x00000000
        /*0060*/ 	.short	0x0001
        /*0062*/ 	.short	0x0008
        /*0064*/ 	.byte	0x00, 0xf0, 0x11, 0x00


	//----- nvinfo : EIATTR_KPARAM_INFO
	.align		4
.L_25:
        /*0068*/ 	.byte	0x04, 0x17
        /*006a*/ 	.short	(.L_27 - .L_26)
.L_26:
        /*006c*/ 	.word	0x00000000
        /*0070*/ 	.short	0x0000
        /*0072*/ 	.short	0x0000
        /*0074*/ 	.byte	0x00, 0xf5, 0x21, 0x00


	//----- nvinfo : EIATTR_SPARSE_MMA_MASK
	.align		4
.L_27:
        /*0078*/ 	.byte	0x03, 0x50
        /*007a*/ 	.short	0x0000


	//----- nvinfo : EIATTR_MAXREG_COUNT
	.align		4
        /*007c*/ 	.byte	0x03, 0x1b
        /*007e*/ 	.short	0x00ff


	//----- nvinfo : EIATTR_MERCURY_ISA_VERSION
	.align		4
        /*0080*/ 	.byte	0x03, 0x5f
        /*0082*/ 	.short	0x0101


	//----- nvinfo : EIATTR_VRC_CTA_INIT_COUNT
	.align		4
        /*0084*/ 	.byte	0x02, 0x4a
	.zero		1
	.zero		1


	//----- nvinfo : EIATTR_EXIT_INSTR_OFFSETS
	.align		4
        /*0088*/ 	.byte	0x04, 0x1c
        /*008a*/ 	.short	(.L_29 - .L_28)


	//   ....[0]....
.L_28:
        /*008c*/ 	.word	0x00000030


	//   ....[1]....
        /*0090*/ 	.word	0x00000610


	//   ....[2]....
        /*0094*/ 	.word	0x00000890


	//   ....[3]....
        /*0098*/ 	.word	0x00000a10


	//   ....[4]....
        /*009c*/ 	.word	0x00000ac0


	//----- nvinfo : EIATTR_CBANK_PARAM_SIZE
	.align		4
.L_29:
        /*00a0*/ 	.byte	0x03, 0x19
        /*00a2*/ 	.short	0x0028


	//----- nvinfo : EIATTR_PARAM_CBANK
	.align		4
        /*00a4*/ 	.byte	0x04, 0x0a
        /*00a6*/ 	.short	(.L_31 - .L_30)
	.align		4
.L_30:
        /*00a8*/ 	.word	index@(.nv.constant0._Z13matrix_mult_2PiiiS_iiS_)
        /*00ac*/ 	.short	0x0380
        /*00ae*/ 	.short	0x0028


	//----- nvinfo : EIATTR_SW_WAR
	.align		4
.L_31:
        /*00b0*/ 	.byte	0x04, 0x36
        /*00b2*/ 	.short	(.L_33 - .L_32)
.L_32:
        /*00b4*/ 	.word	0x00000008
.L_33:


//--------------------- .nv.info._Z13matrix_mult_1PiiiS_iiS_ --------------------------
	.section	.nv.info._Z13matrix_mult_1PiiiS_iiS_,"",@"SHT_CUDA_INFO"
	.sectionflags	@""
	.align	4


	//----- nvinfo : EIATTR_CUDA_API_VERSION
	.align		4
        /*0000*/ 	.byte	0x04, 0x37
        /*0002*/ 	.short	(.L_35 - .L_34)
.L_34:
        /*0004*/ 	.word	0x00000082


	//----- nvinfo : EIATTR_KPARAM_INFO
	.align		4
.L_35:
        /*0008*/ 	.byte	0x04, 0x17
        /*000a*/ 	.short	(.L_37 - .L_36)
.L_36:
        /*000c*/ 	.word	0x00000000
        /*0010*/ 	.short	0x0006
        /*0012*/ 	.short	0x0020
        /*0014*/ 	.byte	0x00, 0xf5, 0x21, 0x00


	//----- nvinfo : EIATTR_KPARAM_INFO
	.align		4
.L_37:
        /*0018*/ 	.byte	0x04, 0x17
        /*001a*/ 	.short	(.L_39 - .L_38)
.L_38:
        /*001c*/ 	.word	0x00000000
        /*0020*/ 	.short	0x0005
        /*0022*/ 	.short	0x001c
        /*0024*/ 	.byte	0x00, 0xf0, 0x11, 0x00


	//----- nvinfo : EIATTR_KPARAM_INFO
	.align		4
.L_39:
        /*0028*/ 	.byte	0x04, 0x17
        /*002a*/ 	.short	(.L_41 - .L_40)
.L_40:
        /*002c*/ 	.word	0x00000000
        /*0030*/ 	.short	0x0004
        /*0032*/ 	.short	0x0018
        /*0034*/ 	.byte	0x00, 0xf0, 0x11, 0x00


	//----- nvinfo : EIATTR_KPARAM_INFO
	.align		4
.L_41:
        /*0038*/ 	.byte	0x04, 0x17
        /*003a*/ 	.short	(.L_43 - .L_42)
.L_42:
        /*003c*/ 	.word	0x00000000
        /*0040*/ 	.short	0x0003
        /*0042*/ 	.short	0x0010
        /*0044*/ 	.byte	0x00, 0xf5, 0x21, 0x00


	//----- nvinfo : EIATTR_KPARAM_INFO
	.align		4
.L_43:
        /*0048*/ 	.byte	0x04, 0x17
        /*004a*/ 	.short	(.L_45 - .L_44)
.L_44:
        /*004c*/ 	.word	0x00000000
        /*0050*/ 	.short	0x0002
        /*0052*/ 	.short	0x000c
        /*0054*/ 	.byte	0x00, 0xf0, 0x11, 0x00


	//----- nvinfo : EIATTR_KPARAM_INFO
	.align		4
.L_45:
        /*0058*/ 	.byte	0x04, 0x17
        /*005a*/ 	.short	(.L_47 - .L_46)
.L_46:
        /*005c*/ 	.word	0x00000000
        /*0060*/ 	.short	0x0001
        /*0062*/ 	.short	0x0008
        /*0064*/ 	.byte	0x00, 0xf0, 0x11, 0x00


	//----- nvinfo : EIATTR_KPARAM_INFO
	.align		4
.L_47:
        /*0068*/ 	.byte	0x04, 0x17
        /*006a*/ 	.short	(.L_49 - .L_48)
.L_48:
        /*006c*/ 	.word	0x00000000
        /*0070*/ 	.short	0x0000
        /*0072*/ 	.short	0x0000
        /*0074*/ 	.byte	0x00, 0xf5, 0x21, 0x00


	//----- nvinfo : EIATTR_SPARSE_MMA_MASK
	.align		4
.L_49:
        /*0078*/ 	.byte	0x03, 0x50
        /*007a*/ 	.short	0x0000


	//----- nvinfo : EIATTR_MAXREG_COUNT
	.align		4
        /*007c*/ 	.byte	0x03, 0x1b
        /*007e*/ 	.short	0x00ff


	//----- nvinfo : EIATTR_MERCURY_ISA_VERSION
	.align		4
        /*0080*/ 	.byte	0x03, 0x5f
        /*0082*/ 	.short	0x0101


	//----- nvinfo : EIATTR_INT_WARP_WIDE_INSTR_OFFSETS
	.align		4
        /*0084*/ 	.byte	0x04, 0x31
        /*0086*/ 	.short	(.L_51 - .L_50)


	//   ....[0]....
.L_50:
        /*0088*/ 	.word	0x00000200


	//   ....[1]....
        /*008c*/ 	.word	0x00000270


	//   ....[2]....
        /*0090*/ 	.word	0x00000300


	//   ....[3]....
        /*0094*/ 	.word	0x00000390


	//   ....[4]....
        /*0098*/ 	.word	0x00000410


	//   ....[5]....
        /*009c*/ 	.word	0x00000490


	//   ....[6]....
        /*00a0*/ 	.word	0x00000510


	//   ....[7]....
        /*00a4*/ 	.word	0x00000590


	//   ....[8]....
        /*00a8*/ 	.word	0x00000610


	//   ....[9]....
        /*00ac*/ 	.word	0x00000690


	//   ....[10]....
        /*00b0*/ 	.word	0x00000710


	//   ....[11]....
        /*00b4*/ 	.word	0x00000790


	//   ....[12]....
        /*00b8*/ 	.word	0x00000810


	//   ....[13]....
        /*00bc*/ 	.word	0x00000890


	//   ....[14]....
        /*00c0*/ 	.word	0x00000910


	//   ....[15]....
        /*00c4*/ 	.word	0x00000990


	//   ....[16]....
        /*00c8*/ 	.word	0x00000a00


	//   ....[17]....
        /*00cc*/ 	.word	0x00000b20


	//   ....[18]....
        /*00d0*/ 	.word	0x00000b90


	//   ....[19]....
        /*00d4*/ 	.word	0x00000c80


	//   ....[20]....
        /*00d8*/ 	.word	0x00000cf0


	//   ....[21]....
        /*00dc*/ 	.word	0x00000d80


	//   ....[22]....
        /*00e0*/ 	.word	0x00000e00


	//   ....[23]....
        /*00e4*/ 	.word	0x00000e80


	//   ....[24]....
        /*00e8*/ 	.word	0x00000f00


	//   ....[25]....
        /*00ec*/ 	.word	0x00000f60


	//   ....[26]....
        /*00f0*/ 	.word	0x00001050


	//   ....[27]....
        /*00f4*/ 	.word	0x000010c0


	//   ....[28]....
        /*00f8*/ 	.word	0x000011b0


	//   ....[29]....
        /*00fc*/ 	.word	0x00001230


	//   ....[30]....
        /*0100*/ 	.word	0x00001290


	//   ....[31]....
        /*0104*/ 	.word	0x00001350


	//   ....[32]....
        /*0108*/ 	.word	0x000013b0


	//   ....[33]....
        /*010c*/ 	.word	0x00001450


	//   ....[34]....
        /*0110*/ 	.word	0x000014d0


	//   ....[35]....
        /*0114*/ 	.word	0x00001560


	//   ....[36]....
        /*0118*/ 	.word	0x000015a0


	//----- nvinfo : EIATTR_VRC_CTA_INIT_COUNT
	.align		4
.L_51:
        /*011c*/ 	.byte	0x02, 0x4a
	.zero		1
	.zero		1


	//----- nvinfo : EIATTR_EXIT_INSTR_OFFSETS
	.align		4
        /*0120*/ 	.byte	0x04, 0x1c
        /*0122*/ 	.short	(.L_53 - .L_52)


	//   ....[0]....
.L_52:
        /*0124*/ 	.word	0x00000030


	//   ....[1]....
        /*0128*/ 	.word	0x00000060


	//   ....[2]....
        /*012c*/ 	.word	0x000015e0


	//----- nvinfo : EIATTR_CBANK_PARAM_SIZE
	.align		4
.L_53:
        /*0130*/ 	.byte	0x03, 0x19
        /*0132*/ 	.short	0x0028


	//----- nvinfo : EIATTR_PARAM_CBANK
	.align		4
        /*0134*/ 	.byte	0x04, 0x0a
        /*0136*/ 	.short	(.L_55 - .L_54)
	.align		4
.L_54:
        /*0138*/ 	.word	index@(.nv.constant0._Z13matrix_mult_1PiiiS_iiS_)
        /*013c*/ 	.short	0x0380
        /*013e*/ 	.short	0x0028


	//----- nvinfo : EIATTR_SW_WAR
	.align		4
.L_55:
        /*0140*/ 	.byte	0x04, 0x36
        /*0142*/ 	.short	(.L_57 - .L_56)
.L_56:
        /*0144*/ 	.word	0x00000008
.L_57:


//--------------------- .nv.callgraph             --------------------------
	.section	.nv.callgraph,"",@"SHT_CUDA_CALLGRAPH"
	.align	4
	.sectionentsize	8
	.align		4
        /*0000*/ 	.word	0x00000000
	.align		4
        /*0004*/ 	.word	0xffffffff
	.align		4
        /*0008*/ 	.word	0x00000000
	.align		4
        /*000c*/ 	.word	0xfffffffe
	.align		4
        /*0010*/ 	.word	0x00000000
	.align		4
        /*0014*/ 	.word	0xfffffffd
	.align		4
        /*0018*/ 	.word	0x00000000
	.align		4
        /*001c*/ 	.word	0xfffffffc


//--------------------- .text._Z13matrix_mult_2PiiiS_iiS_ --------------------------
	.section	.text._Z13matrix_mult_2PiiiS_iiS_,"ax",@progbits
	.align	128
        .global         _Z13matrix_mult_2PiiiS_iiS_
        .type           _Z13matrix_mult_2PiiiS_iiS_,@function
        .size           _Z13matrix_mult_2PiiiS_iiS_,(.L_x_12 - _Z13matrix_mult_2PiiiS_iiS_)
        .other          _Z13matrix_mult_2PiiiS_iiS_,@"STO_CUDA_ENTRY STV_DEFAULT"
_Z13matrix_mult_2PiiiS_iiS_:
.text._Z13matrix_mult_2PiiiS_iiS_:
[----:B------:R-:W-:Y:S08]  /*0000*/  LDC R1, c[0x0][0x37c] ;  /* 0x0000df00ff017b82 */ /* 0x000ff00000000800 */
[----:B------:R-:W0:Y:S02]  /*0010*/  LDC R0, c[0x0][0x38c] ;  /* 0x0000e300ff007b82 */ /* 0x000e240000000800 */
[----:B0-----:R-:W-:-:S13]  /*0020*/  ISETP.GE.AND P0, PT, R0, 0x1, PT ;  /* 0x000000010000780c */ /* 0x001fda0003f06270 */
[----:B------:R-:W-:Y:S05]  /*0030*/  @!P0 EXIT ;  /* 0x000000000000894d */ /* 0x000fea0003800000 */
[----:B------:R-:W0:Y:S01]  /*0040*/  S2R R3, SR_CTAID.X ;  /* 0x0000000000037919 */ /* 0x000e220000002500 */
[----:B------:R-:W0:Y:S01]  /*0050*/  LDC R5, c[0x0][0x39c] ;  /* 0x0000e700ff057b82 */ /* 0x000e220000000800 */
[----:B------:R-:W1:Y:S01]  /*0060*/  LDCU.64 UR4, c[0x0][0x358] ;  /* 0x00006b00ff0477ac */ /* 0x000e620008000a00 */
[C---:B------:R-:W-:Y:S01]  /*0070*/  ISETP.GE.U32.AND P1, PT, R0.reuse, 0x8, PT ;  /* 0x000000080000780c */ /* 0x040fe20003f26070 */
[----:B------:R-:W0:Y:S01]  /*0080*/  S2R R2, SR_CTAID.Y ;  /* 0x0000000000027919 */ /* 0x000e220000002600 */
[----:B------:R-:W-:Y:S01]  /*0090*/  LOP3.LUT R4, R0, 0x7, RZ, 0xc0, !PT ;  /* 0x0000000700047812 */ /* 0x000fe200078ec0ff */
[----:B------:R-:W-:-:S03]  /*00a0*/  HFMA2 R6, -RZ, RZ, 0, 0 ;  /* 0x00000000ff067431 */ /* 0x000fc600000001ff */
[----:B------:R-:W2:Y:S01]  /*00b0*/  LDC.64 R14, c[0x0][0x3a0] ;  /* 0x0000e800ff0e7b82 */ /* 0x000ea20000000a00 */
[----:B------:R-:W-:Y:S01]  /*00c0*/  ISETP.NE.AND P0, PT, R4, RZ, PT ;  /* 0x000000ff0400720c */ /* 0x000fe20003f05270 */
[----:B0-----:R-:W-:-:S04]  /*00d0*/  IMAD R7, R3, R5, R2 ;  /* 0x0000000503077224 */ /* 0x001fc800078e0202 */
[----:B--2---:R-:W-:-:S05]  /*00e0*/  IMAD.WIDE.U32 R14, R7, 0x4, R14 ;  /* 0x00000004070e7825 */ /* 0x004fca00078e000e */
[----:B-1----:R0:W5:Y:S01]  /*00f0*/  LDG.E R29, desc[UR4][R14.64] ;  /* 0x000000040e1d7981 */ /* 0x002162000c1e1900 */
[----:B------:R-:W-:Y:S05]  /*0100*/  @!P1 BRA `(.L_x_0) ;  /* 0x0000000400409947 */ /* 0x000fea0003800000 */
[----:B------:R-:W-:Y:S01]  /*0110*/  LOP3.LUT R6, R0, 0x7ffffff8, RZ, 0xc0, !PT ;  /* 0x7ffffff800067812 */ /* 0x000fe200078ec0ff */
[C-C-:B------:R-:W-:Y:S01]  /*0120*/  IMAD R10, R5.reuse, 0x3, R2.reuse ;  /* 0x00000003050a7824 */ /* 0x140fe200078e0202 */
[----:B------:R-:W-:Y:S01]  /*0130*/  IADD3 R25, PT, PT, R2, R5, RZ ;  /* 0x0000000502197210 */ /* 0x000fe20007ffe0ff */
[C-C-:B------:R-:W-:Y:S01]  /*0140*/  IMAD R9, R5.reuse, 0x5, R2.reuse ;  /* 0x0000000505097824 */ /* 0x140fe200078e0202 */
[CC--:B------:R-:W-:Y:S01]  /*0150*/  LEA R8, R5.reuse, R2.reuse, 0x1 ;  /* 0x0000000205087211 */ /* 0x0c0fe200078e08ff */
[C-C-:B------:R-:W-:Y:S01]  /*0160*/  IMAD R11, R5.reuse, 0x6, R2.reuse ;  /* 0x00000006050b7824 */ /* 0x140fe200078e0202 */
[CC--:B------:R-:W-:Y:S01]  /*0170*/  LEA R12, R5.reuse, R2.reuse, 0x2 ;  /* 0x00000002050c7211 */ /* 0x0c0fe200078e10ff */
[----:B------:R-:W-:Y:S01]  /*0180*/  IMAD R13, R5, 0x7, R2 ;  /* 0x00000007050d7824 */ /* 0x000fe200078e0202 */
[----:B------:R-:W-:Y:S01]  /*0190*/  MOV R24, R2 ;  /* 0x0000000200187202 */ /* 0x000fe20000000f00 */
[----:B------:R-:W-:Y:S01]  /*01a0*/  IMAD R27, R3, R0, 0x3 ;  /* 0x00000003031b7424 */ /* 0x000fe200078e0200 */
[----:B------:R-:W-:-:S07]  /*01b0*/  IADD3 R7, PT, PT, -R6, RZ, RZ ;  /* 0x000000ff06077210 */ /* 0x000fce0007ffe1ff */
.L_x_1:
[----:B-1----:R-:W1:Y:S01]  /*01c0*/  LDC.64 R18, c[0x0][0x380] ;  /* 0x0000e000ff127b82 */ /* 0x002e620000000a00 */
[----:B------:R-:W-:-:S07]  /*01d0*/  IADD3 R21, PT, PT, R27, -0x3, RZ ;  /* 0xfffffffd1b157810 */ /* 0x000fce0007ffe0ff */
[----:B------:R-:W2:Y:S01]  /*01e0*/  LDC.64 R16, c[0x0][0x390] ;  /* 0x0000e400ff107b82 */ /* 0x000ea20000000a00 */
[----:B-1----:R-:W-:-:S06]  /*01f0*/  IMAD.WIDE.U32 R20, R21, 0x4, R18 ;  /* 0x0000000415147825 */ /* 0x002fcc00078e0012 */
[----:B------:R-:W3:Y:S01]  /*0200*/  LDG.E R20, desc[UR4][R20.64] ;  /* 0x0000000414147981 */ /* 0x000ee2000c1e1900 */
[----:B--2---:R-:W-:-:S06]  /*0210*/  IMAD.WIDE.U32 R22, R24, 0x4, R16 ;  /* 0x0000000418167825 */ /* 0x004fcc00078e0010 */
[----:B------:R-:W3:Y:S01]  /*0220*/  LDG.E R22, desc[UR4][R22.64] ;  /* 0x0000000416167981 */ /* 0x000ee2000c1e1900 */
[----:B------:R-:W-:Y:S01]  /*0230*/  IADD3 R28, PT, PT, R27, -0x2, RZ ;  /* 0xfffffffe1b1c7810 */ /* 0x000fe20007ffe0ff */
[----:B---3-5:R-:W-:-:S04]  /*0240*/  IMAD R26, R20, R22, R29 ;  /* 0x00000016141a7224 */ /* 0x028fc800078e021d */
[----:B------:R-:W-:Y:S01]  /*0250*/  IMAD.WIDE.U32 R20, R28, 0x4, R18 ;  /* 0x000000041c147825 */ /* 0x000fe200078e0012 */
[----:B------:R1:W-:Y:S03]  /*0260*/  STG.E desc[UR4][R14.64], R26 ;  /* 0x0000001a0e007986 */ /* 0x0003e6000c101904 */
[----:B------:R-:W-:Y:S02]  /*0270*/  IMAD.WIDE.U32 R28, R25, 0x4, R16 ;  /* 0x00000004191c7825 */ /* 0x000fe400078e0010 */
[----:B------:R-:W1:Y:S04]  /*0280*/  LDG.E R21, desc[UR4][R20.64] ;  /* 0x0000000414157981 */ /* 0x000e68000c1e1900 */
[----:B------:R-:W1:Y:S01]  /*0290*/  LDG.E R28, desc[UR4][R28.64] ;  /* 0x000000041c1c7981 */ /* 0x000e62000c1e1900 */
[----:B------:R-:W-:Y:S01]  /*02a0*/  IADD3 R23, PT, PT, R27, -0x1, RZ ;  /* 0xffffffff1b177810 */ /* 0x000fe20007ffe0ff */
[----:B-1----:R-:W-:-:S04]  /*02b0*/  IMAD R26, R21, R28, R26 ;  /* 0x0000001c151a7224 */ /* 0x002fc800078e021a */
[----:B------:R-:W-:Y:S01]  /*02c0*/  IMAD.WIDE.U32 R20, R23, 0x4, R18 ;  /* 0x0000000417147825 */ /* 0x000fe200078e0012 */
[----:B------:R1:W-:Y:S03]  /*02d0*/  STG.E desc[UR4][R14.64], R26 ;  /* 0x0000001a0e007986 */ /* 0x0003e6000c101904 */
[--C-:B------:R-:W-:Y:S02]  /*02e0*/  IMAD.WIDE.U32 R22, R8, 0x4, R16.reuse ;  /* 0x0000000408167825 */ /* 0x100fe400078e0010 */
[----:B------:R-:W1:Y:S04]  /*02f0*/  LDG.E R21, desc[UR4][R20.64] ;  /* 0x0000000414157981 */ /* 0x000e68000c1e1900 */
[----:B------:R-:W1:Y:S01]  /*0300*/  LDG.E R22, desc[UR4][R22.64] ;  /* 0x0000000416167981 */ /* 0x000e62000c1e1900 */
[----:B------:R-:W-:-:S04]  /*0310*/  IMAD.WIDE.U32 R28, R10, 0x4, R16 ;  /* 0x000000040a1c7825 */ /* 0x000fc800078e0010 */
[----:B-1----:R-:W-:Y:S02]  /*0320*/  IMAD R26, R21, R22, R26 ;  /* 0x00000016151a7224 */ /* 0x002fe400078e021a */
[----:B------:R-:W-:-:S03]  /*0330*/  IMAD.WIDE.U32 R20, R27, 0x4, R18 ;  /* 0x000000041b147825 */ /* 0x000fc600078e0012 */
[----:B------:R1:W-:Y:S04]  /*0340*/  STG.E desc[UR4][R14.64], R26 ;  /* 0x0000001a0e007986 */ /* 0x0003e8000c101904 */
[----:B------:R-:W1:Y:S04]  /*0350*/  LDG.E R21, desc[UR4][R20.64] ;  /* 0x0000000414157981 */ /* 0x000e68000c1e1900 */
[----:B------:R-:W1:Y:S01]  /*0360*/  LDG.E R28, desc[UR4][R28.64] ;  /* 0x000000041c1c7981 */ /* 0x000e62000c1e1900 */
[----:B------:R-:W-:Y:S01]  /*0370*/  IADD3 R23, PT, PT, R27, 0x1, RZ ;  /* 0x000000011b177810 */ /* 0x000fe20007ffe0ff */
[----:B-1----:R-:W-:-:S04]  /*0380*/  IMAD R26, R21, R28, R26 ;  /* 0x0000001c151a7224 */ /* 0x002fc800078e021a */
[----:B------:R-:W-:Y:S01]  /*0390*/  IMAD.WIDE.U32 R20, R23, 0x4, R18 ;  /* 0x0000000417147825 */ /* 0x000fe200078e0012 */
[----:B------:R1:W-:Y:S03]  /*03a0*/  STG.E desc[UR4][R14.64], R26 ;  /* 0x0000001a0e007986 */ /* 0x0003e6000c101904 */
[----:B------:R-:W-:Y:S02]  /*03b0*/  IMAD.WIDE.U32 R22, R12, 0x4, R16 ;  /* 0x000000040c167825 */ /* 0x000fe400078e0010 */
[----:B------:R-:W2:Y:S04]  /*03c0*/  LDG.E R21, desc[UR4][R20.64] ;  /* 0x0000000414157981 */ /* 0x000ea8000c1e1900 */
[----:B------:R-:W2:Y:S01]  /*03d0*/  LDG.E R23, desc[UR4][R22.64] ;  /* 0x0000000416177981 */ /* 0x000ea2000c1e1900 */
[----:B------:R-:W-:Y:S01]  /*03e0*/  IADD3 R29, PT, PT, R27, 0x2, RZ ;  /* 0x000000021b1d7810 */ /* 0x000fe20007ffe0ff */
[----:B--2---:R-:W-:-:S04]  /*03f0*/  IMAD R23, R21, R23, R26 ;  /* 0x0000001715177224 */ /* 0x004fc800078e021a */
[----:B------:R-:W-:Y:S01]  /*0400*/  IMAD.WIDE.U32 R20, R29, 0x4, R18 ;  /* 0x000000041d147825 */ /* 0x000fe200078e0012 */
[----:B------:R2:W-:Y:S03]  /*0410*/  STG.E desc[UR4][R14.64], R23 ;  /* 0x000000170e007986 */ /* 0x0005e6000c101904 */
[----:B------:R-:W-:Y:S02]  /*0420*/  IMAD.WIDE.U32 R28, R9, 0x4, R16 ;  /* 0x00000004091c7825 */ /* 0x000fe400078e0010 */
[----:B------:R-:W1:Y:S04]  /*0430*/  LDG.E R20, desc[UR4][R20.64] ;  /* 0x0000000414147981 */ /* 0x000e68000c1e1900 */
[----:B------:R3:W1:Y:S01]  /*0440*/  LDG.E R28, desc[UR4][R28.64] ;  /* 0x000000041c1c7981 */ /* 0x000662000c1e1900 */
[----:B------:R-:W-:-:S02]  /*0450*/  IADD3 R22, PT, PT, R27, 0x4, RZ ;  /* 0x000000041b167810 */ /* 0x000fc40007ffe0ff */
[----:B---3--:R-:W-:Y:S01]  /*0460*/  IADD3 R29, PT, PT, R27, 0x3, RZ ;  /* 0x000000031b1d7810 */ /* 0x008fe20007ffe0ff */
[----:B-1----:R-:W-:-:S04]  /*0470*/  IMAD R26, R20, R28, R23 ;  /* 0x0000001c141a7224 */ /* 0x002fc800078e0217 */
[--C-:B------:R-:W-:Y:S01]  /*0480*/  IMAD.WIDE.U32 R20, R29, 0x4, R18.reuse ;  /* 0x000000041d147825 */ /* 0x100fe200078e0012 */
[----:B------:R1:W-:Y:S03]  /*0490*/  STG.E desc[UR4][R14.64], R26 ;  /* 0x0000001a0e007986 */ /* 0x0003e6000c101904 */
[----:B------:R-:W-:Y:S02]  /*04a0*/  IMAD.WIDE.U32 R18, R22, 0x4, R18 ;  /* 0x0000000416127825 */ /* 0x000fe400078e0012 */
[----:B------:R-:W3:Y:S02]  /*04b0*/  LDG.E R21, desc[UR4][R20.64] ;  /* 0x0000000414157981 */ /* 0x000ee4000c1e1900 */
[----:B--2---:R-:W-:-:S06]  /*04c0*/  IMAD.WIDE.U32 R22, R11, 0x4, R16 ;  /* 0x000000040b167825 */ /* 0x004fcc00078e0010 */
[----:B------:R-:W3:Y:S01]  /*04d0*/  LDG.E R22, desc[UR4][R22.64] ;  /* 0x0000000416167981 */ /* 0x000ee2000c1e1900 */
[----:B------:R-:W-:Y:S01]  /*04e0*/  IMAD.WIDE.U32 R16, R13, 0x4, R16 ;  /* 0x000000040d107825 */ /* 0x000fe200078e0010 */
[----:B------:R-:W-:-:S03]  /*04f0*/  IADD3 R7, PT, PT, R7, 0x8, RZ ;  /* 0x0000000807077810 */ /* 0x000fc60007ffe0ff */
[----:B---3--:R-:W-:-:S05]  /*0500*/  IMAD R21, R21, R22, R26 ;  /* 0x0000001615157224 */ /* 0x008fca00078e021a */
[----:B------:R1:W-:Y:S04]  /*0510*/  STG.E desc[UR4][R14.64], R21 ;  /* 0x000000150e007986 */ /* 0x0003e8000c101904 */
[----:B------:R-:W2:Y:S04]  /*0520*/  LDG.E R18, desc[UR4][R18.64] ;  /* 0x0000000412127981 */ /* 0x000ea8000c1e1900 */
[----:B------:R-:W2:Y:S01]  /*0530*/  LDG.E R16, desc[UR4][R16.64] ;  /* 0x0000000410107981 */ /* 0x000ea2000c1e1900 */
[----:B------:R-:W-:Y:S02]  /*0540*/  ISETP.NE.AND P1, PT, R7, RZ, PT ;  /* 0x000000ff0700720c */ /* 0x000fe40003f25270 */
[----:B------:R-:W-:-:S02]  /*0550*/  IADD3 R27, PT, PT, R27, 0x8, RZ ;  /* 0x000000081b1b7810 */ /* 0x000fc40007ffe0ff */
[C---:B------:R-:W-:Y:S02]  /*0560*/  LEA R25, R5.reuse, R25, 0x3 ;  /* 0x0000001905197211 */ /* 0x040fe400078e18ff */
[C---:B------:R-:W-:Y:S02]  /*0570*/  LEA R8, R5.reuse, R8, 0x3 ;  /* 0x0000000805087211 */ /* 0x040fe400078e18ff */
[C---:B------:R-:W-:Y:S02]  /*0580*/  LEA R10, R5.reuse, R10, 0x3 ;  /* 0x0000000a050a7211 */ /* 0x040fe400078e18ff */
[C---:B------:R-:W-:Y:S02]  /*0590*/  LEA R12, R5.reuse, R12, 0x3 ;  /* 0x0000000c050c7211 */ /* 0x040fe400078e18ff */
[C---:B------:R-:W-:Y:S02]  /*05a0*/  LEA R9, R5.reuse, R9, 0x3 ;  /* 0x0000000905097211 */ /* 0x040fe400078e18ff */
[----:B------:R-:W-:-:S02]  /*05b0*/  LEA R11, R5, R11, 0x3 ;  /* 0x0000000b050b7211 */ /* 0x000fc400078e18ff */
[C---:B------:R-:W-:Y:S02]  /*05c0*/  LEA R13, R5.reuse, R13, 0x3 ;  /* 0x0000000d050d7211 */ /* 0x040fe400078e18ff */
[----:B------:R-:W-:Y:S01]  /*05d0*/  LEA R24, R5, R24, 0x3 ;  /* 0x0000001805187211 */ /* 0x000fe200078e18ff */
[----:B--2---:R-:W-:-:S05]  /*05e0*/  IMAD R29, R18, R16, R21 ;  /* 0x00000010121d7224 */ /* 0x004fca00078e0215 */
[----:B------:R1:W-:Y:S01]  /*05f0*/  STG.E desc[UR4][R14.64], R29 ;  /* 0x0000001d0e007986 */ /* 0x0003e2000c101904 */
[----:B------:R-:W-:Y:S05]  /*0600*/  @P1 BRA `(.L_x_1) ;  /* 0xfffffff800ec1947 */ /* 0x000fea000383ffff */
.L_x_0:
[----:B------:R-:W-:Y:S05]  /*0610*/  @!P0 EXIT ;  /* 0x000000000000894d */ /* 0x000fea0003800000 */
[----:B------:R-:W-:Y:S02]  /*0620*/  ISETP.GE.U32.AND P0, PT, R4, 0x4, PT ;  /* 0x000000040400780c */ /* 0x000fe40003f06070 */
[----:B------:R-:W-:-:S04]  /*0630*/  LOP3.LUT R22, R0, 0x3, RZ, 0xc0, !PT ;  /* 0x0000000300167812 */ /* 0x000fc800078ec0ff */
[----:B------:R-:W-:-:S07]  /*0640*/  ISETP.NE.AND P1, PT, R22, RZ, PT ;  /* 0x000000ff1600720c */ /* 0x000fce0003f25270 */
[----:B------:R-:W-:Y:S06]  /*0650*/  @!P0 BRA `(.L_x_2) ;  /* 0x00000000008c8947 */ /* 0x000fec0003800000 */
[----:B------:R-:W2:Y:S01]  /*0660*/  LDC.64 R10, c[0x0][0x380] ;  /* 0x0000e000ff0a7b82 */ /* 0x000ea20000000a00 */
[----:B------:R-:W-:Y:S02]  /*0670*/  IMAD R7, R3, R0, R6 ;  /* 0x0000000003077224 */ /* 0x000fe400078e0206 */
[----:B------:R-:W-:-:S05]  /*0680*/  IMAD R4, R6, R5, R2 ;  /* 0x0000000506047224 */ /* 0x000fca00078e0202 */
[----:B------:R-:W3:Y:S01]  /*0690*/  LDC.64 R8, c[0x0][0x390] ;  /* 0x0000e400ff087b82 */ /* 0x000ee20000000a00 */
[----:B--2---:R-:W-:-:S06]  /*06a0*/  IMAD.WIDE.U32 R18, R7, 0x4, R10 ;  /* 0x0000000407127825 */ /* 0x004fcc00078e000a */
[----:B------:R-:W2:Y:S01]  /*06b0*/  LDG.E R18, desc[UR4][R18.64] ;  /* 0x0000000412127981 */ /* 0x000ea2000c1e1900 */
[----:B---3--:R-:W-:-:S06]  /*06c0*/  IMAD.WIDE.U32 R12, R4, 0x4, R8 ;  /* 0x00000004040c7825 */ /* 0x008fcc00078e0008 */
[----:B------:R-:W2:Y:S01]  /*06d0*/  LDG.E R12, desc[UR4][R12.64] ;  /* 0x000000040c0c7981 */ /* 0x000ea2000c1e1900 */
[----:B-1----:R-:W-:Y:S02]  /*06e0*/  IADD3 R21, PT, PT, R7, 0x1, RZ ;  /* 0x0000000107157810 */ /* 0x002fe40007ffe0ff */
[----:B------:R-:W-:-:S03]  /*06f0*/  IADD3 R4, PT, PT, R4, R5, RZ ;  /* 0x0000000504047210 */ /* 0x000fc60007ffe0ff */
[----:B------:R-:W-:-:S04]  /*0700*/  IMAD.WIDE.U32 R20, R21, 0x4, R10 ;  /* 0x0000000415147825 */ /* 0x000fc800078e000a */
[----:B------:R-:W-:-:S04]  /*0710*/  IMAD.WIDE.U32 R16, R4, 0x4, R8 ;  /* 0x0000000404107825 */ /* 0x000fc800078e0008 */
[----:B--2--5:R-:W-:-:S05]  /*0720*/  IMAD R29, R18, R12, R29 ;  /* 0x0000000c121d7224 */ /* 0x024fca00078e021d */
[----:B------:R1:W-:Y:S04]  /*0730*/  STG.E desc[UR4][R14.64], R29 ;  /* 0x0000001d0e007986 */ /* 0x0003e8000c101904 */
[----:B------:R-:W2:Y:S04]  /*0740*/  LDG.E R20, desc[UR4][R20.64] ;  /* 0x0000000414147981 */ /* 0x000ea8000c1e1900 */
[----:B------:R-:W2:Y:S01]  /*0750*/  LDG.E R16, desc[UR4][R16.64] ;  /* 0x0000000410107981 */ /* 0x000ea2000c1e1900 */
[----:B------:R-:W-:Y:S02]  /*0760*/  IADD3 R25, PT, PT, R7, 0x2, RZ ;  /* 0x0000000207197810 */ /* 0x000fe40007ffe0ff */
[----:B------:R-:W-:-:S03]  /*0770*/  IADD3 R4, PT, PT, R4, R5, RZ ;  /* 0x0000000504047210 */ /* 0x000fc60007ffe0ff */
[----:B------:R-:W-:-:S04]  /*0780*/  IMAD.WIDE.U32 R18, R25, 0x4, R10 ;  /* 0x0000000419127825 */ /* 0x000fc800078e000a */
[----:B------:R-:W-:-:S04]  /*0790*/  IMAD.WIDE.U32 R12, R4, 0x4, R8 ;  /* 0x00000004040c7825 */ /* 0x000fc800078e0008 */
[----:B--2---:R-:W-:-:S05]  /*07a0*/  IMAD R23, R20, R16, R29 ;  /* 0x0000001014177224 */ /* 0x004fca00078e021d */
[----:B------:R2:W-:Y:S04]  /*07b0*/  STG.E desc[UR4][R14.64], R23 ;  /* 0x000000170e007986 */ /* 0x0005e8000c101904 */
[----:B------:R-:W3:Y:S04]  /*07c0*/  LDG.E R18, desc[UR4][R18.64] ;  /* 0x0000000412127981 */ /* 0x000ee8000c1e1900 */
[----:B------:R-:W3:Y:S01]  /*07d0*/  LDG.E R12, desc[UR4][R12.64] ;  /* 0x000000040c0c7981 */ /* 0x000ee2000c1e1900 */
[----:B------:R-:W-:Y:S02]  /*07e0*/  IADD3 R25, PT, PT, R7, 0x3, RZ ;  /* 0x0000000307197810 */ /* 0x000fe40007ffe0ff */
[----:B------:R-:W-:-:S03]  /*07f0*/  IADD3 R21, PT, PT, R4, R5, RZ ;  /* 0x0000000504157210 */ /* 0x000fc60007ffe0ff */
[----:B------:R-:W-:-:S04]  /*0800*/  IMAD.WIDE.U32 R10, R25, 0x4, R10 ;  /* 0x00000004190a7825 */ /* 0x000fc800078e000a */
[----:B------:R-:W-:-:S04]  /*0810*/  IMAD.WIDE.U32 R8, R21, 0x4, R8 ;  /* 0x0000000415087825 */ /* 0x000fc800078e0008 */
[----:B---3--:R-:W-:-:S05]  /*0820*/  IMAD R7, R18, R12, R23 ;  /* 0x0000000c12077224 */ /* 0x008fca00078e0217 */
[----:B------:R2:W-:Y:S04]  /*0830*/  STG.E desc[UR4][R14.64], R7 ;  /* 0x000000070e007986 */ /* 0x0005e8000c101904 */
[----:B------:R-:W1:Y:S04]  /*0840*/  LDG.E R10, desc[UR4][R10.64] ;  /* 0x000000040a0a7981 */ /* 0x000e68000c1e1900 */
[----:B------:R-:W1:Y:S01]  /*0850*/  LDG.E R8, desc[UR4][R8.64] ;  /* 0x0000000408087981 */ /* 0x000e62000c1e1900 */
[----:B------:R-:W-:Y:S01]  /*0860*/  IADD3 R6, PT, PT, R6, 0x4, RZ ;  /* 0x0000000406067810 */ /* 0x000fe20007ffe0ff */
[----:B-1----:R-:W-:-:S05]  /*0870*/  IMAD R29, R10, R8, R7 ;  /* 0x000000080a1d7224 */ /* 0x002fca00078e0207 */
[----:B------:R2:W-:Y:S02]  /*0880*/  STG.E desc[UR4][R14.64], R29 ;  /* 0x0000001d0e007986 */ /* 0x0005e4000c101904 */
.L_x_2:
[----:B------:R-:W-:Y:S05]  /*0890*/  @!P1 EXIT ;  /* 0x000000000000994d */ /* 0x000fea0003800000 */
[----:B------:R-:W-:Y:S02]  /*08a0*/  ISETP.NE.AND P0, PT, R22, 0x1, PT ;  /* 0x000000011600780c */ /* 0x000fe40003f05270 */
[----:B------:R-:W-:-:S04]  /*08b0*/  LOP3.LUT R4, R0, 0x1, RZ, 0xc0, !PT ;  /* 0x0000000100047812 */ /* 0x000fc800078ec0ff */
[----:B------:R-:W-:-:S07]  /*08c0*/  ISETP.NE.U32.AND P1, PT, R4, 0x1, PT ;  /* 0x000000010400780c */ /* 0x000fce0003f25070 */
[----:B------:R-:W-:Y:S06]  /*08d0*/  @!P0 BRA `(.L_x_3) ;  /* 0x00000000004c8947 */ /* 0x000fec0003800000 */
[----:B------:R-:W3:Y:S01]  /*08e0*/  LDC.64 R10, c[0x0][0x380] ;  /* 0x0000e000ff0a7b82 */ /* 0x000ee20000000a00 */
[----:B--2---:R-:W-:Y:S02]  /*08f0*/  IMAD R7, R3, R0, R6 ;  /* 0x0000000003077224 */ /* 0x004fe400078e0206 */
[----:B------:R-:W-:-:S05]  /*0900*/  IMAD R4, R6, R5, R2 ;  /* 0x0000000506047224 */ /* 0x000fca00078e0202 */
[----:B------:R-:W2:Y:S01]  /*0910*/  LDC.64 R8, c[0x0][0x390] ;  /* 0x0000e400ff087b82 */ /* 0x000ea20000000a00 */
[----:B---3--:R-:W-:-:S06]  /*0920*/  IMAD.WIDE.U32 R12, R7, 0x4, R10 ;  /* 0x00000004070c7825 */ /* 0x008fcc00078e000a */
[----:B------:R-:W3:Y:S01]  /*0930*/  LDG.E R12, desc[UR4][R12.64] ;  /* 0x000000040c0c7981 */ /* 0x000ee2000c1e1900 */
[----:B--2---:R-:W-:-:S06]  /*0940*/  IMAD.WIDE.U32 R16, R4, 0x4, R8 ;  /* 0x0000000404107825 */ /* 0x004fcc00078e0008 */
[----:B------:R-:W3:Y:S01]  /*0950*/  LDG.E R16, desc[UR4][R16.64] ;  /* 0x0000000410107981 */ /* 0x000ee2000c1e1900 */
[----:B------:R-:W-:Y:S02]  /*0960*/  IADD3 R19, PT, PT, R7, 0x1, RZ ;  /* 0x0000000107137810 */ /* 0x000fe40007ffe0ff */
[----:B-1----:R-:W-:-:S03]  /*0970*/  IADD3 R21, PT, PT, R4, R5, RZ ;  /* 0x0000000504157210 */ /* 0x002fc60007ffe0ff */
[----:B------:R-:W-:-:S04]  /*0980*/  IMAD.WIDE.U32 R10, R19, 0x4, R10 ;  /* 0x00000004130a7825 */ /* 0x000fc800078e000a */
[----:B------:R-:W-:-:S04]  /*0990*/  IMAD.WIDE.U32 R8, R21, 0x4, R8 ;  /* 0x0000000415087825 */ /* 0x000fc800078e0008 */
[----:B---3-5:R-:W-:-:S05]  /*09a0*/  IMAD R7, R12, R16, R29 ;  /* 0x000000100c077224 */ /* 0x028fca00078e021d */
[----:B------:R3:W-:Y:S04]  /*09b0*/  STG.E desc[UR4][R14.64], R7 ;  /* 0x000000070e007986 */ /* 0x0007e8000c101904 */
[----:B------:R-:W2:Y:S04]  /*09c0*/  LDG.E R10, desc[UR4][R10.64] ;  /* 0x000000040a0a7981 */ /* 0x000ea8000c1e1900 */
[----:B------:R-:W2:Y:S01]  /*09d0*/  LDG.E R8, desc[UR4][R8.64] ;  /* 0x0000000408087981 */ /* 0x000ea2000c1e1900 */
[----:B------:R-:W-:Y:S01]  /*09e0*/  IADD3 R6, PT, PT, R6, 0x2, RZ ;  /* 0x0000000206067810 */ /* 0x000fe20007ffe0ff */
[----:B--2---:R-:W-:-:S05]  /*09f0*/  IMAD R29, R10, R8, R7 ;  /* 0x000000080a1d7224 */ /* 0x004fca00078e0207 */
[----:B------:R3:W-:Y:S02]  /*0a00*/  STG.E desc[UR4][R14.64], R29 ;  /* 0x0000001d0e007986 */ /* 0x0007e4000c101904 */
.L_x_3:
[----:B------:R-:W-:Y:S05]  /*0a10*/  @P1 EXIT ;  /* 0x000000000000194d */ /* 0x000fea0003800000 */
[----:B------:R-:W4:Y:S01]  /*0a20*/  LDC.64 R8, c[0x0][0x380] ;  /* 0x0000e000ff087b82 */ /* 0x000f220000000a00 */
[----:B------:R-:W-:Y:S02]  /*0a30*/  IMAD R3, R3, R0, R6 ;  /* 0x0000000003037224 */ /* 0x000fe400078e0206 */
[----:B------:R-:W-:-:S05]  /*0a40*/  IMAD R5, R6, R5, R2 ;  /* 0x0000000506057224 */ /* 0x000fca00078e0202 */
[----:B------:R-:W0:Y:S01]  /*0a50*/  LDC.64 R10, c[0x0][0x390] ;  /* 0x0000e400ff0a7b82 */ /* 0x000e220000000a00 */
[----:B----4-:R-:W-:-:S06]  /*0a60*/  IMAD.WIDE.U32 R2, R3, 0x4, R8 ;  /* 0x0000000403027825 */ /* 0x010fcc00078e0008 */
[----:B------:R-:W1:Y:S01]  /*0a70*/  LDG.E R2, desc[UR4][R2.64] ;  /* 0x0000000402027981 */ /* 0x000e62000c1e1900 */
[----:B0-----:R-:W-:-:S06]  /*0a80*/  IMAD.WIDE.U32 R4, R5, 0x4, R10 ;  /* 0x0000000405047825 */ /* 0x001fcc00078e000a */
[----:B------:R-:W1:Y:S02]  /*0a90*/  LDG.E R4, desc[UR4][R4.64] ;  /* 0x0000000404047981 */ /* 0x000e64000c1e1900 */
[----:B-123-5:R-:W-:-:S05]  /*0aa0*/  IMAD R29, R2, R4, R29 ;  /* 0x00000004021d7224 */ /* 0x02efca00078e021d */
[----:B------:R-:W-:Y:S01]  /*0ab0*/  STG.E desc[UR4][R14.64], R29 ;  /* 0x0000001d0e007986 */ /* 0x000fe2000c101904 */
[----:B------:R-:W-:Y:S05]  /*0ac0*/  EXIT ;  /* 0x000000000000794d */ /* 0x000fea0003800000 */
.L_x_4:
[----:B------:R-:W-:-:S00]  /*0ad0*/  BRA `(.L_x_4) ;  /* 0xfffffffc00fc7947 */ /* 0x000fc0000383ffff */
[----:B------:R-:W-:-:S00]  /*0ae0*/  NOP ;  /* 0x0000000000007918 */ /* 0x000fc00000000000 */
        /* <DEDUP_REMOVED lines=9> */
.L_x_12:


//--------------------- .text._Z13matrix_mult_1PiiiS_iiS_ --------------------------
	.section	.text._Z13matrix_mult_1PiiiS_iiS_,"ax",@progbits
	.align	128
        .global         _Z13matrix_mult_1PiiiS_iiS_
        .type           _Z13matrix_mult_1PiiiS_iiS_,@function
        .size           _Z13matrix_mult_1PiiiS_iiS_,(.L_x_13 - _Z13matrix_mult_1PiiiS_iiS_)
        .other          _Z13matrix_mult_1PiiiS_iiS_,@"STO_CUDA_ENTRY STV_DEFAULT"
_Z13matrix_mult_1PiiiS_iiS_:
.text._Z13matrix_mult_1PiiiS_iiS_:
[----:B------:R-:W-:Y:S08]  /*0000*/  LDC R1, c[0x0][0x37c] ;  /* 0x0000df00ff017b82 */ /* 0x000ff00000000800 */
[----:B------:R-:W0:Y:S02]  /*0010*/  LDC R0, c[0x0][0x388] ;  /* 0x0000e200ff007b82 */ /* 0x000e240000000800 */
[----:B0-----:R-:W-:-:S13]  /*0020*/  ISETP.GE.AND P0, PT, R0, 0x1, PT ;  /* 0x000000010000780c */ /* 0x001fda0003f06270 */
[----:B------:R-:W-:Y:S05]  /*0030*/  @!P0 EXIT ;  /* 0x000000000000894d */ /* 0x000fea0003800000 */
[----:B------:R-:W0:Y:S02]  /*0040*/  LDC R0, c[0x0][0x39c] ;  /* 0x0000e700ff007b82 */ /* 0x000e240000000800 */
[----:B0-----:R-:W-:-:S13]  /*0050*/  ISETP.GE.AND P0, PT, R0, 0x1, PT ;  /* 0x000000010000780c */ /* 0x001fda0003f06270 */
[----:B------:R-:W-:Y:S05]  /*0060*/  @!P0 EXIT ;  /* 0x000000000000894d */ /* 0x000fea0003800000 */
[----:B------:R-:W0:Y:S01]  /*0070*/  S2R R6, SR_TID.X ;  /* 0x0000000000067919 */ /* 0x000e220000002100 */
[C---:B------:R-:W-:Y:S01]  /*0080*/  LOP3.LUT R13, R0.reuse, 0xf, RZ, 0xc0, !PT ;  /* 0x0000000f000d7812 */ /* 0x040fe200078ec0ff */
[----:B------:R-:W1:Y:S01]  /*0090*/  LDCU.64 UR6, c[0x0][0x358] ;  /* 0x00006b00ff0677ac */ /* 0x000e620008000a00 */
[C---:B------:R-:W-:Y:S02]  /*00a0*/  LOP3.LUT R12, R0.reuse, 0x7, RZ, 0xc0, !PT ;  /* 0x00000007000c7812 */ /* 0x040fe400078ec0ff */
[C---:B------:R-:W-:Y:S01]  /*00b0*/  LOP3.LUT R4, R0.reuse, 0x7ffffff0, RZ, 0xc0, !PT ;  /* 0x7ffffff000047812 */ /* 0x040fe200078ec0ff */
[----:B------:R-:W-:Y:S01]  /*00c0*/  UMOV UR4, URZ ;  /* 0x000000ff00047c82 */ /* 0x000fe20008000000 */
[----:B------:R-:W-:-:S07]  /*00d0*/  LOP3.LUT R0, R0, 0x3, RZ, 0xc0, !PT ;  /* 0x0000000300007812 */ /* 0x000fce00078ec0ff */
.L_x_10:
[----:B0-----:R-:W0:Y:S01]  /*00e0*/  LDC.64 R8, c[0x0][0x388] ;  /* 0x0000e200ff087b82 */ /* 0x001e220000000a00 */
[----:B--2---:R-:W2:Y:S07]  /*00f0*/  LDCU UR9, c[0x0][0x39c] ;  /* 0x00007380ff0977ac */ /* 0x004eae0008000800 */
[----:B---3--:R-:W3:Y:S01]  /*0100*/  LDC.64 R2, c[0x0][0x380] ;  /* 0x0000e000ff027b82 */ /* 0x008ee20000000a00 */
[----:B--2---:R-:W-:Y:S02]  /*0110*/  UISETP.GE.U32.AND UP0, UPT, UR9, 0x10, UPT ;  /* 0x000000100900788c */ /* 0x004fe4000bf06070 */
[----:B------:R-:W-:-:S02]  /*0120*/  UIMAD UR8, UR4, UR9, URZ ;  /* 0x00000009040872a4 */ /* 0x000fc4000f8e02ff */
[----:B0-----:R-:W-:Y:S01]  /*0130*/  IMAD R5, R9, UR4, R6 ;  /* 0x0000000409057c24 */ /* 0x001fe2000f8e0206 */
[----:B------:R-:W-:-:S06]  /*0140*/  UIADD3 UR4, UPT, UPT, UR4, 0x1, URZ ;  /* 0x0000000104047890 */ /* 0x000fcc000fffe0ff */
[----:B------:R-:W-:Y:S01]  /*0150*/  ISETP.NE.AND P0, PT, R8, UR4, PT ;  /* 0x0000000408007c0c */ /* 0x000fe2000bf05270 */
[----:B---3--:R-:W-:-:S04]  /*0160*/  IMAD.WIDE.U32 R2, R5, 0x4, R2 ;  /* 0x0000000405027825 */ /* 0x008fc800078e0002 */
[----:B------:R-:W-:Y:S01]  /*0170*/  HFMA2 R5, -RZ, RZ, 0, 0 ;  /* 0x00000000ff057431 */ /* 0x000fe200000001ff */
[----:B------:R-:W-:Y:S07]  /*0180*/  BRA.U !UP0, `(.L_x_5) ;  /* 0x0000000908347547 */ /* 0x000fee000b800000 */
[----:B------:R-:W-:-:S07]  /*0190*/  MOV R5, RZ ;  /* 0x000000ff00057202 */ /* 0x000fce0000000f00 */
.L_x_6:
[----:B------:R-:W0:Y:S01]  /*01a0*/  LDC.64 R8, c[0x0][0x390] ;  /* 0x0000e400ff087b82 */ /* 0x000e220000000a00 */
[----:B------:R-:W-:Y:S01]  /*01b0*/  IMAD R7, R6, UR9, R5 ;  /* 0x0000000906077c24 */ /* 0x000fe2000f8e0205 */
[----:B-1----:R-:W2:Y:S03]  /*01c0*/  LDG.E R10, desc[UR6][R2.64] ;  /* 0x00000006020a7981 */ /* 0x002ea6000c1e1900 */
[----:B0-----:R-:W-:-:S06]  /*01d0*/  IMAD.WIDE.U32 R14, R7, 0x4, R8 ;  /* 0x00000004070e7825 */ /* 0x001fcc00078e0008 */
[----:B------:R-:W2:Y:S01]  /*01e0*/  LDG.E R15, desc[UR6][R14.64] ;  /* 0x000000060e0f7981 */ /* 0x000ea2000c1e1900 */
[----:B------:R-:W0:Y:S01]  /*01f0*/  S2R R17, SR_LANEID ;  /* 0x0000000000117919 */ /* 0x000e220000000000 */
[----:B------:R-:W-:Y:S02]  /*0200*/  VOTEU.ANY UR5, UPT, PT ;  /* 0x0000000000057886 */ /* 0x000fe400038e0100 */
[----:B------:R-:W-:Y:S01]  /*0210*/  UFLO.U32 UR5, UR5 ;  /* 0x00000005000572bd */ /* 0x000fe200080e0000 */
[----:B------:R-:W-:-:S05]  /*0220*/  VIADD R19, R7, 0x1 ;  /* 0x0000000107137836 */ /* 0x000fca0000000000 */
[----:B0-----:R-:W-:Y:S02]  /*0230*/  ISETP.EQ.U32.AND P1, PT, R17, UR5, PT ;  /* 0x0000000511007c0c */ /* 0x001fe4000bf22070 */
[----:B------:R-:W-:Y:S01]  /*0240*/  IADD3 R17, PT, PT, R5, UR8, RZ ;  /* 0x0000000805117c10 */ /* 0x000fe2000fffe0ff */
[----:B--2---:R-:W-:Y:S02]  /*0250*/  IMAD R16, R10, R15, RZ ;  /* 0x0000000f0a107224 */ /* 0x004fe400078e02ff */
[----:B------:R-:W0:Y:S08]  /*0260*/  LDC.64 R10, c[0x0][0x3a0] ;  /* 0x0000e800ff0a7b82 */ /* 0x000e300000000a00 */
[----:B------:R-:W1:Y:S01]  /*0270*/  REDUX.SUM UR10, R16 ;  /* 0x00000000100a73c4 */ /* 0x000e62000000c000 */
[----:B------:R-:W-:-:S04]  /*0280*/  IMAD.WIDE.U32 R14, R19, 0x4, R8 ;  /* 0x00000004130e7825 */ /* 0x000fc800078e0008 */
[----:B0-----:R-:W-:Y:S01]  /*0290*/  IMAD.WIDE.U32 R10, R17, 0x4, R10 ;  /* 0x00000004110a7825 */ /* 0x001fe200078e000a */
[----:B-1----:R-:W-:-:S05]  /*02a0*/  MOV R21, UR10 ;  /* 0x0000000a00157c02 */ /* 0x002fca0008000f00 */
[----:B------:R0:W-:Y:S04]  /*02b0*/  @P1 REDG.E.ADD.STRONG.GPU desc[UR6][R10.64], R21 ;  /* 0x000000150a00198e */ /* 0x0001e8000c12e106 */
[----:B------:R-:W2:Y:S04]  /*02c0*/  LDG.E R15, desc[UR6][R14.64] ;  /* 0x000000060e0f7981 */ /* 0x000ea8000c1e1900 */
[----:B------:R-:W2:Y:S01]  /*02d0*/  LDG.E R16, desc[UR6][R2.64] ;  /* 0x0000000602107981 */ /* 0x000ea2000c1e1900 */
[----:B------:R-:W-:Y:S01]  /*02e0*/  IADD3 R17, PT, PT, R7, 0x2, RZ ;  /* 0x0000000207117810 */ /* 0x000fe20007ffe0ff */
[----:B--2---:R-:W-:-:S04]  /*02f0*/  IMAD R18, R16, R15, RZ ;  /* 0x0000000f10127224 */ /* 0x004fc800078e02ff */
[----:B------:R-:W1:Y:S01]  /*0300*/  REDUX.SUM UR5, R18 ;  /* 0x00000000120573c4 */ /* 0x000e62000000c000 */
[----:B------:R-:W-:Y:S01]  /*0310*/  IMAD.WIDE.U32 R16, R17, 0x4, R8 ;  /* 0x0000000411107825 */ /* 0x000fe200078e0008 */
[----:B-1----:R-:W-:-:S05]  /*0320*/  MOV R23, UR5 ;  /* 0x0000000500177c02 */ /* 0x002fca0008000f00 */
[----:B------:R1:W-:Y:S04]  /*0330*/  @P1 REDG.E.ADD.STRONG.GPU desc[UR6][R10.64+0x4], R23 ;  /* 0x000004170a00198e */ /* 0x0003e8000c12e106 */
[----:B------:R-:W2:Y:S04]  /*0340*/  LDG.E R16, desc[UR6][R16.64] ;  /* 0x0000000610107981 */ /* 0x000ea8000c1e1900 */
[----:B------:R-:W2:Y:S01]  /*0350*/  LDG.E R19, desc[UR6][R2.64] ;  /* 0x0000000602137981 */ /* 0x000ea2000c1e1900 */
[----:B------:R-:W-:-:S04]  /*0360*/  VIADD R15, R7, 0x3 ;  /* 0x00000003070f7836 */ /* 0x000fc80000000000 */
[----:B------:R-:W-:-:S04]  /*0370*/  IMAD.WIDE.U32 R14, R15, 0x4, R8 ;  /* 0x000000040f0e7825 */ /* 0x000fc800078e0008 */
[----:B--2---:R-:W-:-:S04]  /*0380*/  IMAD R19, R19, R16, RZ ;  /* 0x0000001013137224 */ /* 0x004fc800078e02ff */
[----:B------:R-:W0:Y:S02]  /*0390*/  REDUX.SUM UR5, R19 ;  /* 0x00000000130573c4 */ /* 0x000e24000000c000 */
[----:B0-----:R-:W-:-:S05]  /*03a0*/  MOV R21, UR5 ;  /* 0x0000000500157c02 */ /* 0x001fca0008000f00 */
[----:B------:R0:W-:Y:S04]  /*03b0*/  @P1 REDG.E.ADD.STRONG.GPU desc[UR6][R10.64+0x8], R21 ;  /* 0x000008150a00198e */ /* 0x0001e8000c12e106 */
[----:B------:R-:W2:Y:S04]  /*03c0*/  LDG.E R15, desc[UR6][R14.64] ;  /* 0x000000060e0f7981 */ /* 0x000ea8000c1e1900 */
[----:B------:R-:W2:Y:S01]  /*03d0*/  LDG.E R18, desc[UR6][R2.64] ;  /* 0x0000000602127981 */ /* 0x000ea2000c1e1900 */
[----:B------:R-:W-:-:S05]  /*03e0*/  IADD3 R17, PT, PT, R7, 0x4, RZ ;  /* 0x0000000407117810 */ /* 0x000fca0007ffe0ff */
[----:B------:R-:W-:-:S04]  /*03f0*/  IMAD.WIDE.U32 R16, R17, 0x4, R8 ;  /* 0x0000000411107825 */ /* 0x000fc800078e0008 */
[----:B--2---:R-:W-:-:S04]  /*0400*/  IMAD R18, R18, R15, RZ ;  /* 0x0000000f12127224 */ /* 0x004fc800078e02ff */
[----:B------:R-:W1:Y:S02]  /*0410*/  REDUX.SUM UR5, R18 ;  /* 0x00000000120573c4 */ /* 0x000e64000000c000 */
        /* <DEDUP_REMOVED lines=68> */
[----:B------:R-:W-:-:S05]  /*0860*/  IADD3 R15, PT, PT, R7, 0xd, RZ ;  /* 0x0000000d070f7810 */ /* 0x000fca0007ffe0ff */
[----:B------:R-:W-:-:S04]  /*0870*/  IMAD.WIDE.U32 R14, R15, 0x4, R8 ;  /* 0x000000040f0e7825 */ /* 0x000fc800078e0008 */
[----:B--2---:R-:W-:-:S04]  /*0880*/  IMAD R19, R19, R16, RZ ;  /* 0x0000001013137224 */ /* 0x004fc800078e02ff */
[----:B------:R-:W0:Y:S02]  /*0890*/  REDUX.SUM UR5, R19 ;  /* 0x00000000130573c4 */ /* 0x000e24000000c000 */
[----:B0-----:R-:W-:-:S05]  /*08a0*/  IMAD.U32 R21, RZ, RZ, UR5 ;  /* 0x00000005ff157e24 */ /* 0x001fca000f8e00ff */
        /* <DEDUP_REMOVED lines=19> */
[----:B------:R-:W-:Y:S01]  /*09e0*/  IADD3 R5, PT, PT, R5, 0x10, RZ ;  /* 0x0000001005057810 */ /* 0x000fe20007ffe0ff */
[----:B--2---:R-:W-:-:S04]  /*09f0*/  IMAD R7, R7, R8, RZ ;  /* 0x0000000807077224 */ /* 0x004fc800078e02ff */
[----:B------:R-:W1:Y:S02]  /*0a00*/  REDUX.SUM UR5, R7 ;  /* 0x00000000070573c4 */ /* 0x000e64000000c000 */
[----:B-1----:R-:W-:-:S05]  /*0a10*/  IMAD.U32 R17, RZ, RZ, UR5 ;  /* 0x00000005ff117e24 */ /* 0x002fca000f8e00ff */
[----:B------:R0:W-:Y:S01]  /*0a20*/  @P1 REDG.E.ADD.STRONG.GPU desc[UR6][R10.64+0x3c], R17 ;  /* 0x00003c110a00198e */ /* 0x0001e2000c12e106 */
[----:B------:R-:W-:-:S13]  /*0a30*/  ISETP.NE.AND P1, PT, R5, R4, PT ;  /* 0x000000040500720c */ /* 0x000fda0003f25270 */
[----:B0-----:R-:W-:Y:S05]  /*0a40*/  @P1 BRA `(.L_x_6) ;  /* 0xfffffff400d41947 */ /* 0x001fea000383ffff */
[----:B------:R-:W-:-:S07]  /*0a50*/  MOV R5, R4 ;  /* 0x0000000400057202 */ /* 0x000fce0000000f00 */
.L_x_5:
[----:B------:R-:W-:-:S13]  /*0a60*/  ISETP.NE.AND P1, PT, R13, RZ, PT ;  /* 0x000000ff0d00720c */ /* 0x000fda0003f25270 */
[----:B------:R-:W-:Y:S05]  /*0a70*/  @!P1 BRA `(.L_x_7) ;  /* 0x0000000800d49947 */ /* 0x000fea0003800000 */
[----:B------:R-:W-:Y:S02]  /*0a80*/  IADD3 R7, PT, PT, R13, -0x1, RZ ;  /* 0xffffffff0d077810 */ /* 0x000fe40007ffe0ff */
[----:B------:R-:W-:Y:S02]  /*0a90*/  ISETP.NE.AND P1, PT, R12, RZ, PT ;  /* 0x000000ff0c00720c */ /* 0x000fe40003f25270 */
[----:B------:R-:W-:-:S13]  /*0aa0*/  ISETP.GE.U32.AND P2, PT, R7, 0x7, PT ;  /* 0x000000070700780c */ /* 0x000fda0003f46070 */
[----:B------:R-:W-:Y:S05]  /*0ab0*/  @!P2 BRA `(.L_x_8) ;  /* 0x000000040038a947 */ /* 0x000fea0003800000 */
        /* <DEDUP_REMOVED lines=8> */
[----:B------:R-:W-:Y:S01]  /*0b40*/  IADD3 R17, PT, PT, R5, UR8, RZ ;  /* 0x0000000805117c10 */ /* 0x000fe2000fffe0ff */
[----:B------:R-:W-:-:S04]  /*0b50*/  VIADD R19, R7, 0x1 ;  /* 0x0000000107137836 */ /* 0x000fc80000000000 */
[----:B0-----:R-:W-:Y:S01]  /*0b60*/  ISETP.EQ.U32.AND P2, PT, R16, UR5, PT ;  /* 0x0000000510007c0c */ /* 0x001fe2000bf42070 */
[----:B--2---:R-:W-:Y:S02]  /*0b70*/  IMAD R18, R14, R11, RZ ;  /* 0x0000000b0e127224 */ /* 0x004fe400078e02ff */
[----:B------:R-:W0:Y:S08]  /*0b80*/  LDC.64 R14, c[0x0][0x3a0] ;  /* 0x0000e800ff0e7b82 */ /* 0x000e300000000a00 */
[----:B------:R-:W1:Y:S08]  /*0b90*/  REDUX.SUM UR10, R18 ;  /* 0x00000000120a73c4 */ /* 0x000e70000000c000 */
[----:B------:R-:W2:Y:S01]  /*0ba0*/  LDC.64 R10, c[0x0][0x3a0] ;  /* 0x0000e800ff0a7b82 */ /* 0x000ea20000000a00 */
[----:B0-----:R-:W-:Y:S01]  /*0bb0*/  IMAD.WIDE.U32 R14, R17, 0x4, R14 ;  /* 0x00000004110e7825 */ /* 0x001fe200078e000e */
[----:B-1----:R-:W-:-:S03]  /*0bc0*/  MOV R21, UR10 ;  /* 0x0000000a00157c02 */ /* 0x002fc60008000f00 */
[----:B------:R-:W-:Y:S02]  /*0bd0*/  IMAD.WIDE.U32 R16, R19, 0x4, R8 ;  /* 0x0000000413107825 */ /* 0x000fe400078e0008 */
[----:B------:R0:W-:Y:S04]  /*0be0*/  @P2 REDG.E.ADD.STRONG.GPU desc[UR6][R14.64], R21 ;  /* 0x000000150e00298e */ /* 0x0001e8000c12e106 */
[----:B------:R-:W3:Y:S04]  /*0bf0*/  LDG.E R17, desc[UR6][R16.64] ;  /* 0x0000000610117981 */ /* 0x000ee8000c1e1900 */
[----:B------:R-:W3:Y:S01]  /*0c00*/  LDG.E R18, desc[UR6][R2.64] ;  /* 0x0000000602127981 */ /* 0x000ee2000c1e1900 */
[----:B------:R-:W-:-:S02]  /*0c10*/  IADD3 R20, P3, PT, R5, UR8, RZ ;  /* 0x0000000805147c10 */ /* 0x000fc4000ff7e0ff */
[----:B------:R-:W-:Y:S02]  /*0c20*/  IADD3 R19, PT, PT, R7, 0x2, RZ ;  /* 0x0000000207137810 */ /* 0x000fe40007ffe0ff */
[----:B------:R-:W-:Y:S02]  /*0c30*/  IADD3.X R22, PT, PT, RZ, RZ, RZ, P3, !PT ;  /* 0x000000ffff167210 */ /* 0x000fe40001ffe4ff */
[----:B--2---:R-:W-:Y:S01]  /*0c40*/  LEA R10, P3, R20, R10, 0x2 ;  /* 0x0000000a140a7211 */ /* 0x004fe200078610ff */
[----:B0-----:R-:W-:-:S03]  /*0c50*/  IMAD.WIDE.U32 R14, R19, 0x4, R8 ;  /* 0x00000004130e7825 */ /* 0x001fc600078e0008 */
[----:B------:R-:W-:Y:S01]  /*0c60*/  LEA.HI.X R11, R20, R11, R22, 0x2, P3 ;  /* 0x0000000b140b7211 */ /* 0x000fe200018f1416 */
[----:B---3--:R-:W-:-:S04]  /*0c70*/  IMAD R18, R18, R17, RZ ;  /* 0x0000001112127224 */ /* 0x008fc800078e02ff */
[----:B------:R-:W0:Y:S02]  /*0c80*/  REDUX.SUM UR5, R18 ;  /* 0x00000000120573c4 */ /* 0x000e24000000c000 */
[----:B0-----:R-:W-:-:S05]  /*0c90*/  MOV R21, UR5 ;  /* 0x0000000500157c02 */ /* 0x001fca0008000f00 */
[----:B------:R0:W-:Y:S04]  /*0ca0*/  @P2 REDG.E.ADD.STRONG.GPU desc[UR6][R10.64+0x4], R21 ;  /* 0x000004150a00298e */ /* 0x0001e8000c12e106 */
[----:B------:R-:W2:Y:S04]  /*0cb0*/  LDG.E R15, desc[UR6][R14.64] ;  /* 0x000000060e0f7981 */ /* 0x000ea8000c1e1900 */
[----:B------:R-:W2:Y:S01]  /*0cc0*/  LDG.E R16, desc[UR6][R2.64] ;  /* 0x0000000602107981 */ /* 0x000ea2000c1e1900 */
[----:B------:R-:W-:Y:S02]  /*0cd0*/  VIADD R17, R7, 0x3 ;  /* 0x0000000307117836 */ /* 0x000fe40000000000 */
[----:B--2---:R-:W-:-:S04]  /*0ce0*/  IMAD R18, R16, R15, RZ ;  /* 0x0000000f10127224 */ /* 0x004fc800078e02ff */
[----:B------:R-:W1:Y:S01]  /*0cf0*/  REDUX.SUM UR5, R18 ;  /* 0x00000000120573c4 */ /* 0x000e62000000c000 */
[----:B------:R-:W-:Y:S01]  /*0d00*/  IMAD.WIDE.U32 R16, R17, 0x4, R8 ;  /* 0x0000000411107825 */ /* 0x000fe200078e0008 */
        /* <DEDUP_REMOVED lines=16> */
[----:B-1----:R-:W-:-:S05]  /*0e10*/  IMAD.U32 R23, RZ, RZ, UR5 ;  /* 0x00000005ff177e24 */ /* 0x002fca000f8e00ff */
[----:B------:R2:W-:Y:S04]  /*0e20*/  @P2 REDG.E.ADD.STRONG.GPU desc[UR6][R10.64+0x10], R23 ;  /* 0x000010170a00298e */ /* 0x0005e8000c12e106 */
[----:B------:R-:W3:Y:S04]  /*0e30*/  LDG.E R16, desc[UR6][R16.64] ;  /* 0x0000000610107981 */ /* 0x000ee8000c1e1900 */
[----:B------:R-:W3:Y:S01]  /*0e40*/  LDG.E R19, desc[UR6][R2.64] ;  /* 0x0000000602137981 */ /* 0x000ee2000c1e1900 */
[----:B------:R-:W-:-:S05]  /*0e50*/  IADD3 R15, PT, PT, R7, 0x6, RZ ;  /* 0x00000006070f7810 */ /* 0x000fca0007ffe0ff */
[----:B------:R-:W-:-:S04]  /*0e60*/  IMAD.WIDE.U32 R14, R15, 0x4, R8 ;  /* 0x000000040f0e7825 */ /* 0x000fc800078e0008 */
[----:B---3--:R-:W-:-:S04]  /*0e70*/  IMAD R19, R19, R16, RZ ;  /* 0x0000001013137224 */ /* 0x008fc800078e02ff */
[----:B------:R-:W0:Y:S02]  /*0e80*/  REDUX.SUM UR5, R19 ;  /* 0x00000000130573c4 */ /* 0x000e24000000c000 */
[----:B0-----:R-:W-:-:S05]  /*0e90*/  MOV R21, UR5 ;  /* 0x0000000500157c02 */ /* 0x001fca0008000f00 */
        /* <DEDUP_REMOVED lines=10> */
[----:B------:R-:W3:Y:S02]  /*0f40*/  LDG.E R7, desc[UR6][R2.64] ;  /* 0x0000000602077981 */ /* 0x000ee4000c1e1900 */
[----:B---3--:R-:W-:-:S04]  /*0f50*/  IMAD R7, R7, R8, RZ ;  /* 0x0000000807077224 */ /* 0x008fc800078e02ff */
[----:B------:R-:W0:Y:S02]  /*0f60*/  REDUX.SUM UR5, R7 ;  /* 0x00000000070573c4 */ /* 0x000e24000000c000 */
[----:B0-----:R-:W-:-:S05]  /*0f70*/  IMAD.U32 R15, RZ, RZ, UR5 ;  /* 0x00000005ff0f7e24 */ /* 0x001fca000f8e00ff */
[----:B------:R2:W-:Y:S01]  /*0f80*/  @P2 REDG.E.ADD.STRONG.GPU desc[UR6][R10.64+0x1c], R15 ;  /* 0x00001c0f0a00298e */ /* 0x0005e2000c12e106 */
[----:B------:R-:W-:-:S07]  /*0f90*/  IADD3 R5, PT, PT, R5, 0x8, RZ ;  /* 0x0000000805057810 */ /* 0x000fce0007ffe0ff */
.L_x_8:
[----:B------:R-:W-:Y:S05]  /*0fa0*/  @!P1 BRA `(.L_x_7) ;  /* 0x0000000400889947 */ /* 0x000fea0003800000 */
[----:B------:R-:W-:Y:S02]  /*0fb0*/  IADD3 R7, PT, PT, R12, -0x1, RZ ;  /* 0xffffffff0c077810 */ /* 0x000fe40007ffe0ff */
[----:B------:R-:W-:Y:S02]  /*0fc0*/  ISETP.NE.AND P1, PT, R0, RZ, PT ;  /* 0x000000ff0000720c */ /* 0x000fe40003f25270 */
[----:B------:R-:W-:-:S13]  /*0fd0*/  ISETP.GE.U32.AND P2, PT, R7, 0x3, PT ;  /* 0x000000030700780c */ /* 0x000fda0003f46070 */
[----:B------:R-:W-:Y:S05]  /*0fe0*/  @!P2 BRA `(.L_x_9) ;  /* 0x0000000000b8a947 */ /* 0x000fea0003800000 */
[----:B------:R-:W2:Y:S01]  /*0ff0*/  LDC.64 R8, c[0x0][0x390] ;  /* 0x0000e400ff087b82 */ /* 0x000ea20000000a00 */
[----:B------:R-:W-:Y:S01]  /*1000*/  IMAD R7, R6, UR9, R5 ;  /* 0x0000000906077c24 */ /* 0x000fe2000f8e0205 */
[----:B-1----:R-:W3:Y:S03]  /*1010*/  LDG.E R14, desc[UR6][R2.64] ;  /* 0x00000006020e7981 */ /* 0x002ee6000c1e1900 */
[----:B--2---:R-:W-:-:S06]  /*1020*/  IMAD.WIDE.U32 R10, R7, 0x4, R8 ;  /* 0x00000004070a7825 */ /* 0x004fcc00078e0008 */
[----:B------:R-:W3:Y:S01]  /*1030*/  LDG.E R11, desc[UR6][R10.64] ;  /* 0x000000060a0b7981 */ /* 0x000ee2000c1e1900 */
[----:B------:R-:W0:Y:S01]  /*1040*/  S2R R16, SR_LANEID ;  /* 0x0000000000107919 */ /* 0x000e220000000000 */
[----:B------:R-:W-:Y:S02]  /*1050*/  VOTEU.ANY UR5, UPT, PT ;  /* 0x0000000000057886 */ /* 0x000fe400038e0100 */
[----:B------:R-:W-:Y:S01]  /*1060*/  UFLO.U32 UR5, UR5 ;  /* 0x00000005000572bd */ /* 0x000fe200080e0000 */
[----:B------:R-:W-:Y:S02]  /*1070*/  IADD3 R17, PT, PT, R5, UR8, RZ ;  /* 0x0000000805117c10 */ /* 0x000fe4000fffe0ff */
[----:B------:R-:W-:-:S03]  /*1080*/  IADD3 R21, PT, PT, R7, 0x1, RZ ;  /* 0x0000000107157810 */ /* 0x000fc60007ffe0ff */
[----:B0-----:R-:W-:Y:S01]  /*1090*/  ISETP.EQ.U32.AND P2, PT, R16, UR5, PT ;  /* 0x0000000510007c0c */ /* 0x001fe2000bf42070 */
[----:B---3--:R-:W-:Y:S02]  /*10a0*/  IMAD R18, R14, R11, RZ ;  /* 0x0000000b0e127224 */ /* 0x008fe400078e02ff */
[----:B------:R-:W0:Y:S08]  /*10b0*/  LDC.64 R14, c[0x0][0x3a0] ;  /* 0x0000e800ff0e7b82 */ /* 0x000e300000000a00 */
[----:B------:R-:W1:Y:S08]  /*10c0*/  REDUX.SUM UR10, R18 ;  /* 0x00000000120a73c4 */ /* 0x000e70000000c000 */
[----:B------:R-:W2:Y:S01]  /*10d0*/  LDC.64 R10, c[0x0][0x3a0] ;  /* 0x0000e800ff0a7b82 */ /* 0x000ea20000000a00 */
[----:B0-----:R-:W-:-:S04]  /*10e0*/  IMAD.WIDE.U32 R14, R17, 0x4, R14 ;  /* 0x00000004110e7825 */ /* 0x001fc800078e000e */
[----:B-1----:R-:W-:Y:S02]  /*10f0*/  IMAD.U32 R19, RZ, RZ, UR10 ;  /* 0x0000000aff137e24 */ /* 0x002fe4000f8e00ff */
[----:B------:R-:W-:-:S03]  /*1100*/  IMAD.WIDE.U32 R16, R21, 0x4, R8 ;  /* 0x0000000415107825 */ /* 0x000fc600078e0008 */
[----:B------:R0:W-:Y:S04]  /*1110*/  @P2 REDG.E.ADD.STRONG.GPU desc[UR6][R14.64], R19 ;  /* 0x000000130e00298e */ /* 0x0001e8000c12e106 */
[----:B------:R-:W3:Y:S04]  /*1120*/  LDG.E R17, desc[UR6][R16.64] ;  /* 0x0000000610117981 */ /* 0x000ee8000c1e1900 */
[----:B------:R-:W3:Y:S01]  /*1130*/  LDG.E R18, desc[UR6][R2.64] ;  /* 0x0000000602127981 */ /* 0x000ee2000c1e1900 */
[----:B------:R-:W-:Y:S02]  /*1140*/  IADD3 R20, P3, PT, R5, UR8, RZ ;  /* 0x0000000805147c10 */ /* 0x000fe4000ff7e0ff */
[----:B------:R-:W-:-:S02]  /*1150*/  IADD3 R23, PT, PT, R7, 0x2, RZ ;  /* 0x0000000207177810 */ /* 0x000fc40007ffe0ff */
        /* <DEDUP_REMOVED lines=16> */
[----:B------:R-:W2:Y:S04]  /*1260*/  LDG.E R8, desc[UR6][R8.64] ;  /* 0x0000000608087981 */ /* 0x000ea8000c1e1900 */
[----:B------:R-:W2:Y:S02]  /*1270*/  LDG.E R7, desc[UR6][R2.64] ;  /* 0x0000000602077981 */ /* 0x000ea4000c1e1900 */
[----:B--2---:R-:W-:-:S04]  /*1280*/  IMAD R7, R7, R8, RZ ;  /* 0x0000000807077224 */ /* 0x004fc800078e02ff */
[----:B------:R-:W1:Y:S02]  /*1290*/  REDUX.SUM UR5, R7 ;  /* 0x00000000070573c4 */ /* 0x000e64000000c000 */
[----:B-1----:R-:W-:-:S05]  /*12a0*/  MOV R15, UR5 ;  /* 0x00000005000f7c02 */ /* 0x002fca0008000f00 */
[----:B------:R0:W-:Y:S01]  /*12b0*/  @P2 REDG.E.ADD.STRONG.GPU desc[UR6][R10.64+0xc], R15 ;  /* 0x00000c0f0a00298e */ /* 0x0001e2000c12e106 */
[----:B------:R-:W-:-:S07]  /*12c0*/  IADD3 R5, PT, PT, R5, 0x4, RZ ;  /* 0x0000000405057810 */ /* 0x000fce0007ffe0ff */
.L_x_9:
[----:B------:R-:W-:Y:S05]  /*12d0*/  @!P1 BRA `(.L_x_7) ;  /* 0x0000000000bc9947 */ /* 0x000fea0003800000 */
[----:B------:R-:W3:Y:S01]  /*12e0*/  LDC.64 R8, c[0x0][0x390] ;  /* 0x0000e400ff087b82 */ /* 0x000ee20000000a00 */
[----:B------:R-:W-:Y:S01]  /*12f0*/  IMAD R7, R6, UR9, R5 ;  /* 0x0000000906077c24 */ /* 0x000fe2000f8e0205 */
[----:B012---:R-:W2:Y:S01]  /*1300*/  LDG.E R11, desc[UR6][R2.64] ;  /* 0x00000006020b7981 */ /* 0x007ea2000c1e1900 */
[----:B------:R-:W0:Y:S05]  /*1310*/  S2R R10, SR_LANEID ;  /* 0x00000000000a7919 */ /* 0x000e2a0000000000 */
[----:B------:R-:W1:Y:S01]  /*1320*/  LDC.64 R16, c[0x0][0x3a0] ;  /* 0x0000e800ff107b82 */ /* 0x000e620000000a00 */
[----:B---3--:R-:W-:-:S06]  /*1330*/  IMAD.WIDE.U32 R14, R7, 0x4, R8 ;  /* 0x00000004070e7825 */ /* 0x008fcc00078e0008 */
[----:B------:R-:W2:Y:S01]  /*1340*/  LDG.E R14, desc[UR6][R14.64] ;  /* 0x000000060e0e7981 */ /* 0x000ea2000c1e1900 */
[----:B------:R-:W-:Y:S02]  /*1350*/  VOTEU.ANY UR5, UPT, PT ;  /* 0x0000000000057886 */ /* 0x000fe400038e0100 */
[----:B------:R-:W-:Y:S01]  /*1360*/  UFLO.U32 UR5, UR5 ;  /* 0x00000005000572bd */ /* 0x000fe200080e0000 */
[----:B------:R-:W-:-:S05]  /*1370*/  IADD3 R19, PT, PT, R5, UR8, RZ ;  /* 0x0000000805137c10 */ /* 0x000fca000fffe0ff */
[----:B0-----:R-:W-:Y:S01]  /*1380*/  ISETP.EQ.U32.AND P1, PT, R10, UR5, PT ;  /* 0x000000050a007c0c */ /* 0x001fe2000bf22070 */
[----:B-1----:R-:W-:-:S04]  /*1390*/  IMAD.WIDE.U32 R16, R19, 0x4, R16 ;  /* 0x0000000413107825 */ /* 0x002fc800078e0010 */
[----:B--2---:R-:W-:-:S04]  /*13a0*/  IMAD R11, R11, R14, RZ ;  /* 0x0000000e0b0b7224 */ /* 0x004fc800078e02ff */
[----:B------:R-:W0:Y:S02]  /*13b0*/  REDUX.SUM UR9, R11 ;  /* 0x000000000b0973c4 */ /* 0x000e24000000c000 */
[----:B0-----:R-:W-:-:S05]  /*13c0*/  MOV R19, UR9 ;  /* 0x0000000900137c02 */ /* 0x001fca0008000f00 */
[----:B------:R3:W-:Y:S01]  /*13d0*/  @P1 REDG.E.ADD.STRONG.GPU desc[UR6][R16.64], R19 ;  /* 0x000000131000198e */ /* 0x0007e2000c12e106 */
[----:B------:R-:W-:-:S13]  /*13e0*/  ISETP.NE.AND P1, PT, R0, 0x1, PT ;  /* 0x000000010000780c */ /* 0x000fda0003f25270 */
[----:B---3--:R-:W-:Y:S05]  /*13f0*/  @!P1 BRA `(.L_x_7) ;  /* 0x0000000000749947 */ /* 0x008fea0003800000 */
[----:B------:R-:W-:Y:S01]  /*1400*/  VIADD R17, R7, 0x1 ;  /* 0x0000000107117836 */ /* 0x000fe20000000000 */
[----:B------:R-:W2:Y:S01]  /*1410*/  LDG.E R11, desc[UR6][R2.64] ;  /* 0x00000006020b7981 */ /* 0x000ea2000c1e1900 */
[----:B------:R-:W0:Y:S02]  /*1420*/  LDC.64 R14, c[0x0][0x3a0] ;  /* 0x0000e800ff0e7b82 */ /* 0x000e240000000a00 */
[----:B------:R-:W-:-:S06]  /*1430*/  IMAD.WIDE.U32 R16, R17, 0x4, R8 ;  /* 0x0000000411107825 */ /* 0x000fcc00078e0008 */
[----:B------:R-:W2:Y:S01]  /*1440*/  LDG.E R16, desc[UR6][R16.64] ;  /* 0x0000000610107981 */ /* 0x000ea2000c1e1900 */
[----:B------:R-:W-:Y:S02]  /*1450*/  VOTEU.ANY UR5, UPT, PT ;  /* 0x0000000000057886 */ /* 0x000fe400038e0100 */
[----:B------:R-:W-:Y:S01]  /*1460*/  UFLO.U32 UR5, UR5 ;  /* 0x00000005000572bd */ /* 0x000fe200080e0000 */
[----:B------:R-:W-:-:S05]  /*1470*/  IADD3 R5, P2, PT, R5, UR8, RZ ;  /* 0x0000000805057c10 */ /* 0x000fca000ff5e0ff */
[----:B------:R-:W-:Y:S02]  /*1480*/  ISETP.EQ.U32.AND P1, PT, R10, UR5, PT ;  /* 0x000000050a007c0c */ /* 0x000fe4000bf22070 */
[----:B------:R-:W-:Y:S02]  /*1490*/  IADD3.X R18, PT, PT, RZ, RZ, RZ, P2, !PT ;  /* 0x000000ffff127210 */ /* 0x000fe400017fe4ff */
[----:B0-----:R-:W-:-:S04]  /*14a0*/  LEA R14, P2, R5, R14, 0x2 ;  /* 0x0000000e050e7211 */ /* 0x001fc800078410ff */
[----:B------:R-:W-:Y:S01]  /*14b0*/  LEA.HI.X R15, R5, R15, R18, 0x2, P2 ;  /* 0x0000000f050f7211 */ /* 0x000fe200010f1412 */
[----:B--2---:R-:W-:-:S04]  /*14c0*/  IMAD R11, R11, R16, RZ ;  /* 0x000000100b0b7224 */ /* 0x004fc800078e02ff */
[----:B------:R-:W0:Y:S02]  /*14d0*/  REDUX.SUM UR9, R11 ;  /* 0x000000000b0973c4 */ /* 0x000e24000000c000 */
[----:B0-----:R-:W-:-:S05]  /*14e0*/  MOV R5, UR9 ;  /* 0x0000000900057c02 */ /* 0x001fca0008000f00 */
[----:B------:R3:W-:Y:S01]  /*14f0*/  @P1 REDG.E.ADD.STRONG.GPU desc[UR6][R14.64+0x4], R5 ;  /* 0x000004050e00198e */ /* 0x0007e2000c12e106 */
[----:B------:R-:W-:-:S13]  /*1500*/  ISETP.NE.AND P1, PT, R0, 0x2, PT ;  /* 0x000000020000780c */ /* 0x000fda0003f25270 */
[----:B---3--:R-:W-:Y:S05]  /*1510*/  @!P1 BRA `(.L_x_7) ;  /* 0x00000000002c9947 */ /* 0x008fea0003800000 */
[----:B------:R-:W-:Y:S01]  /*1520*/  IADD3 R7, PT, PT, R7, 0x2, RZ ;  /* 0x0000000207077810 */ /* 0x000fe20007ffe0ff */
[----:B------:R-:W2:Y:S04]  /*1530*/  LDG.E R2, desc[UR6][R2.64] ;  /* 0x0000000602027981 */ /* 0x000ea8000c1e1900 */
[----:B------:R-:W-:-:S06]  /*1540*/  IMAD.WIDE.U32 R8, R7, 0x4, R8 ;  /* 0x0000000407087825 */ /* 0x000fcc00078e0008 */
[----:B------:R-:W2:Y:S01]  /*1550*/  LDG.E R9, desc[UR6][R8.64] ;  /* 0x0000000608097981 */ /* 0x000ea2000c1e1900 */
[----:B------:R-:W-:Y:S02]  /*1560*/  VOTEU.ANY UR5, UPT, PT ;  /* 0x0000000000057886 */ /* 0x000fe400038e0100 */
[----:B------:R-:W-:-:S06]  /*1570*/  UFLO.U32 UR5, UR5 ;  /* 0x00000005000572bd */ /* 0x000fcc00080e0000 */
[----:B------:R-:W-:Y:S01]  /*1580*/  ISETP.EQ.U32.AND P1, PT, R10, UR5, PT ;  /* 0x000000050a007c0c */ /* 0x000fe2000bf22070 */
[----:B--2---:R-:W-:-:S04]  /*1590*/  IMAD R5, R2, R9, RZ ;  /* 0x0000000902057224 */ /* 0x004fc800078e02ff */
[----:B------:R-:W0:Y:S02]  /*15a0*/  REDUX.SUM UR8, R5 ;  /* 0x00000000050873c4 */ /* 0x000e24000000c000 */
[----:B0-----:R-:W-:-:S06]  /*15b0*/  MOV R7, UR8 ;  /* 0x0000000800077c02 */ /* 0x001fcc0008000f00 */
[----:B------:R3:W-:Y:S02]  /*15c0*/  @P1 REDG.E.ADD.STRONG.GPU desc[UR6][R14.64+0x8], R7 ;  /* 0x000008070e00198e */ /* 0x0007e4000c12e106 */
.L_x_7:
[----:B------:R-:W-:Y:S05]  /*15d0*/  @P0 BRA `(.L_x_10) ;  /* 0xffffffe800c00947 */ /* 0x000fea000383ffff */
[----:B-1----:R-:W-:Y:S05]  /*15e0*/  EXIT ;  /* 0x000000000000794d */ /* 0x002fea0003800000 */
.L_x_11:
        /* <DEDUP_REMOVED lines=9> */
.L_x_13:


//--------------------- .nv.shared.reserved.0     --------------------------
	.section	.nv.shared.reserved.0,"aw",@nobits
	.weak		__nv_reservedSMEM_offset_0_alias
	.size		__nv_reservedSMEM_offset_0_alias, 0, 64
	.other		__nv_reservedSMEM_offset_0_alias,@"STO_CUDA_RESERVED_SHARED STV_DEFAULT"
__nv_reservedSMEM_offset_0_alias:
	.zero		0
	.zero		64


//--------------------- .nv.constant0._Z13matrix_mult_2PiiiS_iiS_ --------------------------
	.section	.nv.constant0._Z13matrix_mult_2PiiiS_iiS_,"a",@progbits
	.sectionflags	@""
	.align	4
.nv.constant0._Z13matrix_mult_2PiiiS_iiS_:
	.zero		936


//--------------------- .nv.constant0._Z13matrix_mult_1PiiiS_iiS_ --------------------------
	.section	.nv.constant0._Z13matrix_mult_1PiiiS_iiS_,"a",@progbits
	.sectionflags	@""
	.align	4
.nv.constant0._Z13matrix_mult_1PiiiS_iiS_:
	.zero		936


//--------------------- SYMBOLS --------------------------

	.type		.nv.reservedSmem.offset0,@object
	.size		.nv.reservedSmem.offset0,0x4
